//
// Generated by NVIDIA NVVM Compiler
//
// Compiler Build ID: CL-36424714
// Cuda compilation tools, release 13.0, V13.0.88
// Based on NVVM 20.0.0
//

.version 9.0
.target sm_100
.address_size 64

	// .globl	_Z19dewarpFisheyeKernelP6uchar4iiffffffffiyPf
.extern .func  (.param .b32 func_retval0) vprintf
(
	.param .b64 vprintf_param_0,
	.param .b64 vprintf_param_1
)
;
.global .align 1 .b8 $str[50] = {84, 101, 120, 116, 117, 114, 101, 32, 99, 111, 111, 114, 100, 115, 32, 97, 116, 32, 40, 37, 100, 44, 32, 37, 100, 41, 58, 32, 117, 95, 102, 105, 115, 104, 61, 37, 102, 44, 32, 118, 95, 102, 105, 115, 104, 61, 37, 102, 10};
.global .align 1 .b8 $str$1[83] = {116, 101, 120, 50, 68, 32, 99, 97, 108, 108, 101, 100, 32, 97, 116, 32, 40, 119, 105, 100, 116, 104, 47, 52, 44, 32, 104, 101, 105, 103, 104, 116, 47, 52, 41, 58, 32, 117, 95, 102, 105, 115, 104, 61, 37, 102, 44, 32, 118, 95, 102, 105, 115, 104, 61, 37, 102, 44, 32, 112, 105, 120, 101, 108, 61, 40, 37, 100, 44, 32, 37, 100, 44, 32, 37, 100, 44, 32, 37, 100, 41, 10};
.global .align 1 .b8 $str$2[60] = {79, 117, 116, 45, 111, 102, 45, 98, 111, 117, 110, 100, 115, 32, 97, 116, 32, 40, 119, 105, 100, 116, 104, 47, 52, 44, 32, 104, 101, 105, 103, 104, 116, 47, 52, 41, 58, 32, 117, 95, 102, 105, 115, 104, 61, 37, 102, 44, 32, 118, 95, 102, 105, 115, 104, 61, 37, 102, 10};
.global .align 4 .b8 __cudart_i2opi_f[24] = {65, 144, 67, 60, 153, 149, 98, 219, 192, 221, 52, 245, 209, 87, 39, 252, 41, 21, 68, 78, 110, 131, 249, 162};

.visible .entry _Z19dewarpFisheyeKernelP6uchar4iiffffffffiyPf(
	.param .u64 .ptr .align 1 _Z19dewarpFisheyeKernelP6uchar4iiffffffffiyPf_param_0,
	.param .u32 _Z19dewarpFisheyeKernelP6uchar4iiffffffffiyPf_param_1,
	.param .u32 _Z19dewarpFisheyeKernelP6uchar4iiffffffffiyPf_param_2,
	.param .f32 _Z19dewarpFisheyeKernelP6uchar4iiffffffffiyPf_param_3,
	.param .f32 _Z19dewarpFisheyeKernelP6uchar4iiffffffffiyPf_param_4,
	.param .f32 _Z19dewarpFisheyeKernelP6uchar4iiffffffffiyPf_param_5,
	.param .f32 _Z19dewarpFisheyeKernelP6uchar4iiffffffffiyPf_param_6,
	.param .f32 _Z19dewarpFisheyeKernelP6uchar4iiffffffffiyPf_param_7,
	.param .f32 _Z19dewarpFisheyeKernelP6uchar4iiffffffffiyPf_param_8,
	.param .f32 _Z19dewarpFisheyeKernelP6uchar4iiffffffffiyPf_param_9,
	.param .f32 _Z19dewarpFisheyeKernelP6uchar4iiffffffffiyPf_param_10,
	.param .u32 _Z19dewarpFisheyeKernelP6uchar4iiffffffffiyPf_param_11,
	.param .u64 _Z19dewarpFisheyeKernelP6uchar4iiffffffffiyPf_param_12,
	.param .u64 .ptr .align 1 _Z19dewarpFisheyeKernelP6uchar4iiffffffffiyPf_param_13
)
{
	.local .align 16 .b8 	__local_depot0[64];
	.reg .b64 	%SP;
	.reg .b64 	%SPL;
	.reg .pred 	%p<156>;
	.reg .b16 	%rs<17>;
	.reg .b32 	%r<555>;
	.reg .b32 	%f<473>;
	.reg .b64 	%rd<255>;
	.reg .b64 	%fd<38>;

	mov.u64 	%SPL, __local_depot0;
	cvta.local.u64 	%SP, %SPL;
	ld.param.u64 	%rd94, [_Z19dewarpFisheyeKernelP6uchar4iiffffffffiyPf_param_0];
	ld.param.u32 	%r189, [_Z19dewarpFisheyeKernelP6uchar4iiffffffffiyPf_param_1];
	ld.param.u32 	%r192, [_Z19dewarpFisheyeKernelP6uchar4iiffffffffiyPf_param_2];
	ld.param.f32 	%f96, [_Z19dewarpFisheyeKernelP6uchar4iiffffffffiyPf_param_3];
	ld.param.f32 	%f97, [_Z19dewarpFisheyeKernelP6uchar4iiffffffffiyPf_param_4];
	ld.param.f32 	%f98, [_Z19dewarpFisheyeKernelP6uchar4iiffffffffiyPf_param_5];
	ld.param.f32 	%f99, [_Z19dewarpFisheyeKernelP6uchar4iiffffffffiyPf_param_6];
	ld.param.f32 	%f100, [_Z19dewarpFisheyeKernelP6uchar4iiffffffffiyPf_param_7];
	ld.param.f32 	%f101, [_Z19dewarpFisheyeKernelP6uchar4iiffffffffiyPf_param_8];
	ld.param.f32 	%f102, [_Z19dewarpFisheyeKernelP6uchar4iiffffffffiyPf_param_9];
	ld.param.f32 	%f103, [_Z19dewarpFisheyeKernelP6uchar4iiffffffffiyPf_param_10];
	ld.param.u32 	%r191, [_Z19dewarpFisheyeKernelP6uchar4iiffffffffiyPf_param_11];
	ld.param.u64 	%rd95, [_Z19dewarpFisheyeKernelP6uchar4iiffffffffiyPf_param_12];
	ld.param.u64 	%rd96, [_Z19dewarpFisheyeKernelP6uchar4iiffffffffiyPf_param_13];
	add.u64 	%rd1, %SPL, 0;
	add.u64 	%rd2, %SPL, 32;
	mov.u32 	%r193, %ctaid.x;
	mov.u32 	%r194, %ntid.x;
	mov.u32 	%r195, %tid.x;
	mad.lo.s32 	%r1, %r193, %r194, %r195;
	mov.u32 	%r196, %ctaid.y;
	mov.u32 	%r197, %ntid.y;
	mov.u32 	%r198, %tid.y;
	mad.lo.s32 	%r199, %r196, %r197, %r198;
	setp.ge.s32 	%p1, %r1, %r189;
	setp.ge.s32 	%p2, %r199, %r192;
	or.pred  	%p3, %p1, %p2;
	@%p3 bra 	$L__BB0_134;
	cvt.rn.f32.s32 	%f104, %r1;
	add.f32 	%f105, %f104, 0f3F000000;
	cvt.rn.f32.s32 	%f106, %r189;
	div.rn.f32 	%f1, %f105, %f106;
	cvt.rn.f32.u32 	%f107, %r199;
	add.f32 	%f108, %f107, 0f3F000000;
	cvt.rn.f32.u32 	%f109, %r192;
	div.rn.f32 	%f2, %f108, %f109;
	sub.f32 	%f3, %f1, %f102;
	mul.f32 	%f4, %f96, 0f3F000000;
	mul.f32 	%f110, %f4, 0f3F22F983;
	cvt.rni.s32.f32 	%r506, %f110;
	cvt.rn.f32.s32 	%f111, %r506;
	fma.rn.f32 	%f112, %f111, 0fBFC90FDA, %f4;
	fma.rn.f32 	%f113, %f111, 0fB3A22168, %f112;
	fma.rn.f32 	%f456, %f111, 0fA7C234C5, %f113;
	abs.f32 	%f6, %f4;
	setp.ltu.f32 	%p4, %f6, 0f47CE4780;
	@%p4 bra 	$L__BB0_9;
	setp.neu.f32 	%p5, %f6, 0f7F800000;
	@%p5 bra 	$L__BB0_4;
	mov.f32 	%f116, 0f00000000;
	mul.rn.f32 	%f456, %f4, %f116;
	mov.b32 	%r506, 0;
	bra.uni 	$L__BB0_9;
$L__BB0_4:
	mov.b32 	%r4, %f4;
	shl.b32 	%r201, %r4, 8;
	or.b32  	%r5, %r201, -2147483648;
	mov.b64 	%rd218, 0;
	mov.b32 	%r503, 0;
	mov.u64 	%rd216, __cudart_i2opi_f;
	mov.u64 	%rd217, %rd1;
$L__BB0_5:
	.pragma "nounroll";
	ld.global.nc.u32 	%r202, [%rd216];
	mad.wide.u32 	%rd101, %r202, %r5, %rd218;
	shr.u64 	%rd218, %rd101, 32;
	st.local.u32 	[%rd217], %rd101;
	add.s32 	%r503, %r503, 1;
	add.s64 	%rd217, %rd217, 4;
	add.s64 	%rd216, %rd216, 4;
	setp.ne.s32 	%p6, %r503, 6;
	@%p6 bra 	$L__BB0_5;
	shr.u32 	%r203, %r4, 23;
	st.local.u32 	[%rd1+24], %rd218;
	and.b32  	%r8, %r203, 31;
	and.b32  	%r204, %r203, 224;
	add.s32 	%r205, %r204, -128;
	shr.u32 	%r206, %r205, 5;
	mul.wide.u32 	%rd102, %r206, 4;
	sub.s64 	%rd9, %rd1, %rd102;
	ld.local.u32 	%r504, [%rd9+24];
	ld.local.u32 	%r505, [%rd9+20];
	setp.eq.s32 	%p7, %r8, 0;
	@%p7 bra 	$L__BB0_8;
	shf.l.wrap.b32 	%r504, %r505, %r504, %r8;
	ld.local.u32 	%r207, [%rd9+16];
	shf.l.wrap.b32 	%r505, %r207, %r505, %r8;
$L__BB0_8:
	shr.u32 	%r208, %r504, 30;
	shf.l.wrap.b32 	%r209, %r505, %r504, 2;
	shl.b32 	%r210, %r505, 2;
	shr.u32 	%r211, %r209, 31;
	add.s32 	%r212, %r211, %r208;
	neg.s32 	%r213, %r212;
	setp.lt.s32 	%p8, %r4, 0;
	selp.b32 	%r506, %r213, %r212, %p8;
	xor.b32  	%r214, %r209, %r4;
	shr.s32 	%r215, %r209, 31;
	xor.b32  	%r216, %r215, %r209;
	xor.b32  	%r217, %r215, %r210;
	cvt.u64.u32 	%rd103, %r216;
	shl.b64 	%rd104, %rd103, 32;
	cvt.u64.u32 	%rd105, %r217;
	or.b64  	%rd106, %rd104, %rd105;
	cvt.rn.f64.s64 	%fd1, %rd106;
	mul.f64 	%fd2, %fd1, 0d3BF921FB54442D19;
	cvt.rn.f32.f64 	%f114, %fd2;
	neg.f32 	%f115, %f114;
	setp.lt.s32 	%p9, %r214, 0;
	selp.f32 	%f456, %f115, %f114, %p9;
$L__BB0_9:
	mul.f32 	%f117, %f456, %f456;
	fma.rn.f32 	%f118, %f117, 0f3C190000, 0f3B560000;
	fma.rn.f32 	%f119, %f118, %f117, 0f3CC70000;
	fma.rn.f32 	%f120, %f119, %f117, 0f3D5B0000;
	fma.rn.f32 	%f121, %f120, %f117, 0f3E089438;
	fma.rn.f32 	%f122, %f121, %f117, 0f3EAAAA88;
	mul.rn.f32 	%f123, %f117, %f456;
	fma.rn.f32 	%f124, %f122, %f123, %f456;
	abs.f32 	%f125, %f456;
	setp.eq.f32 	%p10, %f125, 0f3A00B43C;
	selp.f32 	%f126, %f456, %f124, %p10;
	and.b32  	%r219, %r506, 1;
	setp.eq.b32 	%p11, %r219, 1;
	neg.f32 	%f127, %f126;
	rcp.approx.ftz.f32 	%f128, %f127;
	selp.f32 	%f129, %f128, %f126, %p11;
	add.f32 	%f130, %f3, %f3;
	mul.f32 	%f131, %f130, %f129;
	mul.f32 	%f10, %f98, %f131;
	sub.f32 	%f11, %f2, %f103;
	mul.f32 	%f12, %f97, 0f3F000000;
	mul.f32 	%f132, %f12, 0f3F22F983;
	cvt.rni.s32.f32 	%r510, %f132;
	cvt.rn.f32.s32 	%f133, %r510;
	fma.rn.f32 	%f134, %f133, 0fBFC90FDA, %f12;
	fma.rn.f32 	%f135, %f133, 0fB3A22168, %f134;
	fma.rn.f32 	%f457, %f133, 0fA7C234C5, %f135;
	abs.f32 	%f14, %f12;
	setp.ltu.f32 	%p12, %f14, 0f47CE4780;
	@%p12 bra 	$L__BB0_17;
	setp.neu.f32 	%p13, %f14, 0f7F800000;
	@%p13 bra 	$L__BB0_12;
	mov.f32 	%f138, 0f00000000;
	mul.rn.f32 	%f457, %f12, %f138;
	mov.b32 	%r510, 0;
	bra.uni 	$L__BB0_17;
$L__BB0_12:
	mov.b32 	%r18, %f12;
	shl.b32 	%r221, %r18, 8;
	or.b32  	%r19, %r221, -2147483648;
	mov.b64 	%rd221, 0;
	mov.b32 	%r507, 0;
	mov.u64 	%rd219, __cudart_i2opi_f;
	mov.u64 	%rd220, %rd1;
$L__BB0_13:
	.pragma "nounroll";
	ld.global.nc.u32 	%r222, [%rd219];
	mad.wide.u32 	%rd109, %r222, %r19, %rd221;
	shr.u64 	%rd221, %rd109, 32;
	st.local.u32 	[%rd220], %rd109;
	add.s32 	%r507, %r507, 1;
	add.s64 	%rd220, %rd220, 4;
	add.s64 	%rd219, %rd219, 4;
	setp.ne.s32 	%p14, %r507, 6;
	@%p14 bra 	$L__BB0_13;
	shr.u32 	%r223, %r18, 23;
	st.local.u32 	[%rd1+24], %rd221;
	and.b32  	%r22, %r223, 31;
	and.b32  	%r224, %r223, 224;
	add.s32 	%r225, %r224, -128;
	shr.u32 	%r226, %r225, 5;
	mul.wide.u32 	%rd110, %r226, 4;
	sub.s64 	%rd16, %rd1, %rd110;
	ld.local.u32 	%r508, [%rd16+24];
	ld.local.u32 	%r509, [%rd16+20];
	setp.eq.s32 	%p15, %r22, 0;
	@%p15 bra 	$L__BB0_16;
	shf.l.wrap.b32 	%r508, %r509, %r508, %r22;
	ld.local.u32 	%r227, [%rd16+16];
	shf.l.wrap.b32 	%r509, %r227, %r509, %r22;
$L__BB0_16:
	shr.u32 	%r228, %r508, 30;
	shf.l.wrap.b32 	%r229, %r509, %r508, 2;
	shl.b32 	%r230, %r509, 2;
	shr.u32 	%r231, %r229, 31;
	add.s32 	%r232, %r231, %r228;
	neg.s32 	%r233, %r232;
	setp.lt.s32 	%p16, %r18, 0;
	selp.b32 	%r510, %r233, %r232, %p16;
	xor.b32  	%r234, %r229, %r18;
	shr.s32 	%r235, %r229, 31;
	xor.b32  	%r236, %r235, %r229;
	xor.b32  	%r237, %r235, %r230;
	cvt.u64.u32 	%rd111, %r236;
	shl.b64 	%rd112, %rd111, 32;
	cvt.u64.u32 	%rd113, %r237;
	or.b64  	%rd114, %rd112, %rd113;
	cvt.rn.f64.s64 	%fd3, %rd114;
	mul.f64 	%fd4, %fd3, 0d3BF921FB54442D19;
	cvt.rn.f32.f64 	%f136, %fd4;
	neg.f32 	%f137, %f136;
	setp.lt.s32 	%p17, %r234, 0;
	selp.f32 	%f457, %f137, %f136, %p17;
$L__BB0_17:
	mul.f32 	%f139, %f457, %f457;
	fma.rn.f32 	%f140, %f139, 0f3C190000, 0f3B560000;
	fma.rn.f32 	%f141, %f140, %f139, 0f3CC70000;
	fma.rn.f32 	%f142, %f141, %f139, 0f3D5B0000;
	fma.rn.f32 	%f143, %f142, %f139, 0f3E089438;
	fma.rn.f32 	%f144, %f143, %f139, 0f3EAAAA88;
	mul.rn.f32 	%f145, %f139, %f457;
	fma.rn.f32 	%f146, %f144, %f145, %f457;
	abs.f32 	%f147, %f457;
	setp.eq.f32 	%p18, %f147, 0f3A00B43C;
	selp.f32 	%f148, %f457, %f146, %p18;
	and.b32  	%r239, %r510, 1;
	setp.eq.b32 	%p19, %r239, 1;
	neg.f32 	%f149, %f148;
	rcp.approx.ftz.f32 	%f150, %f149;
	selp.f32 	%f151, %f150, %f148, %p19;
	add.f32 	%f152, %f11, %f11;
	mul.f32 	%f153, %f152, %f151;
	mul.f32 	%f18, %f98, %f153;
	neg.f32 	%f19, %f99;
	neg.f32 	%f20, %f100;
	mul.f32 	%f154, %f99, 0fBF22F983;
	cvt.rni.s32.f32 	%r514, %f154;
	cvt.rn.f32.s32 	%f155, %r514;
	fma.rn.f32 	%f156, %f155, 0fBFC90FDA, %f19;
	fma.rn.f32 	%f157, %f155, 0fB3A22168, %f156;
	fma.rn.f32 	%f458, %f155, 0fA7C234C5, %f157;
	abs.f32 	%f22, %f19;
	setp.ltu.f32 	%p20, %f22, 0f47CE4780;
	@%p20 bra 	$L__BB0_25;
	setp.neu.f32 	%p21, %f22, 0f7F800000;
	@%p21 bra 	$L__BB0_20;
	mov.f32 	%f160, 0f00000000;
	mul.rn.f32 	%f458, %f19, %f160;
	mov.b32 	%r514, 0;
	bra.uni 	$L__BB0_25;
$L__BB0_20:
	mov.b32 	%r32, %f19;
	shl.b32 	%r241, %r32, 8;
	or.b32  	%r33, %r241, -2147483648;
	mov.b64 	%rd224, 0;
	mov.b32 	%r511, 0;
	mov.u64 	%rd222, __cudart_i2opi_f;
	mov.u64 	%rd223, %rd1;
$L__BB0_21:
	.pragma "nounroll";
	ld.global.nc.u32 	%r242, [%rd222];
	mad.wide.u32 	%rd117, %r242, %r33, %rd224;
	shr.u64 	%rd224, %rd117, 32;
	st.local.u32 	[%rd223], %rd117;
	add.s32 	%r511, %r511, 1;
	add.s64 	%rd223, %rd223, 4;
	add.s64 	%rd222, %rd222, 4;
	setp.ne.s32 	%p22, %r511, 6;
	@%p22 bra 	$L__BB0_21;
	shr.u32 	%r243, %r32, 23;
	st.local.u32 	[%rd1+24], %rd224;
	and.b32  	%r36, %r243, 31;
	and.b32  	%r244, %r243, 224;
	add.s32 	%r245, %r244, -128;
	shr.u32 	%r246, %r245, 5;
	mul.wide.u32 	%rd118, %r246, 4;
	sub.s64 	%rd23, %rd1, %rd118;
	ld.local.u32 	%r512, [%rd23+24];
	ld.local.u32 	%r513, [%rd23+20];
	setp.eq.s32 	%p23, %r36, 0;
	@%p23 bra 	$L__BB0_24;
	shf.l.wrap.b32 	%r512, %r513, %r512, %r36;
	ld.local.u32 	%r247, [%rd23+16];
	shf.l.wrap.b32 	%r513, %r247, %r513, %r36;
$L__BB0_24:
	shr.u32 	%r248, %r512, 30;
	shf.l.wrap.b32 	%r249, %r513, %r512, 2;
	shl.b32 	%r250, %r513, 2;
	shr.u32 	%r251, %r249, 31;
	add.s32 	%r252, %r251, %r248;
	neg.s32 	%r253, %r252;
	setp.lt.s32 	%p24, %r32, 0;
	selp.b32 	%r514, %r253, %r252, %p24;
	xor.b32  	%r254, %r249, %r32;
	shr.s32 	%r255, %r249, 31;
	xor.b32  	%r256, %r255, %r249;
	xor.b32  	%r257, %r255, %r250;
	cvt.u64.u32 	%rd119, %r256;
	shl.b64 	%rd120, %rd119, 32;
	cvt.u64.u32 	%rd121, %r257;
	or.b64  	%rd122, %rd120, %rd121;
	cvt.rn.f64.s64 	%fd5, %rd122;
	mul.f64 	%fd6, %fd5, 0d3BF921FB54442D19;
	cvt.rn.f32.f64 	%f158, %fd6;
	neg.f32 	%f159, %f158;
	setp.lt.s32 	%p25, %r254, 0;
	selp.f32 	%f458, %f159, %f158, %p25;
$L__BB0_25:
	mul.f32 	%f161, %f100, 0fBF22F983;
	cvt.rni.s32.f32 	%r518, %f161;
	cvt.rn.f32.s32 	%f162, %r518;
	fma.rn.f32 	%f163, %f162, 0fBFC90FDA, %f20;
	fma.rn.f32 	%f164, %f162, 0fB3A22168, %f163;
	fma.rn.f32 	%f459, %f162, 0fA7C234C5, %f164;
	abs.f32 	%f27, %f20;
	setp.ltu.f32 	%p26, %f27, 0f47CE4780;
	@%p26 bra 	$L__BB0_33;
	setp.neu.f32 	%p27, %f27, 0f7F800000;
	@%p27 bra 	$L__BB0_28;
	mov.f32 	%f167, 0f00000000;
	mul.rn.f32 	%f459, %f20, %f167;
	mov.b32 	%r518, 0;
	bra.uni 	$L__BB0_33;
$L__BB0_28:
	mov.b32 	%r46, %f20;
	shl.b32 	%r260, %r46, 8;
	or.b32  	%r47, %r260, -2147483648;
	mov.b64 	%rd227, 0;
	mov.b32 	%r515, 0;
	mov.u64 	%rd225, __cudart_i2opi_f;
	mov.u64 	%rd226, %rd1;
$L__BB0_29:
	.pragma "nounroll";
	ld.global.nc.u32 	%r261, [%rd225];
	mad.wide.u32 	%rd125, %r261, %r47, %rd227;
	shr.u64 	%rd227, %rd125, 32;
	st.local.u32 	[%rd226], %rd125;
	add.s32 	%r515, %r515, 1;
	add.s64 	%rd226, %rd226, 4;
	add.s64 	%rd225, %rd225, 4;
	setp.ne.s32 	%p28, %r515, 6;
	@%p28 bra 	$L__BB0_29;
	shr.u32 	%r262, %r46, 23;
	st.local.u32 	[%rd1+24], %rd227;
	and.b32  	%r50, %r262, 31;
	and.b32  	%r263, %r262, 224;
	add.s32 	%r264, %r263, -128;
	shr.u32 	%r265, %r264, 5;
	mul.wide.u32 	%rd126, %r265, 4;
	sub.s64 	%rd30, %rd1, %rd126;
	ld.local.u32 	%r516, [%rd30+24];
	ld.local.u32 	%r517, [%rd30+20];
	setp.eq.s32 	%p29, %r50, 0;
	@%p29 bra 	$L__BB0_32;
	shf.l.wrap.b32 	%r516, %r517, %r516, %r50;
	ld.local.u32 	%r266, [%rd30+16];
	shf.l.wrap.b32 	%r517, %r266, %r517, %r50;
$L__BB0_32:
	shr.u32 	%r267, %r516, 30;
	shf.l.wrap.b32 	%r268, %r517, %r516, 2;
	shl.b32 	%r269, %r517, 2;
	shr.u32 	%r270, %r268, 31;
	add.s32 	%r271, %r270, %r267;
	neg.s32 	%r272, %r271;
	setp.lt.s32 	%p30, %r46, 0;
	selp.b32 	%r518, %r272, %r271, %p30;
	xor.b32  	%r273, %r268, %r46;
	shr.s32 	%r274, %r268, 31;
	xor.b32  	%r275, %r274, %r268;
	xor.b32  	%r276, %r274, %r269;
	cvt.u64.u32 	%rd127, %r275;
	shl.b64 	%rd128, %rd127, 32;
	cvt.u64.u32 	%rd129, %r276;
	or.b64  	%rd130, %rd128, %rd129;
	cvt.rn.f64.s64 	%fd7, %rd130;
	mul.f64 	%fd8, %fd7, 0d3BF921FB54442D19;
	cvt.rn.f32.f64 	%f165, %fd8;
	neg.f32 	%f166, %f165;
	setp.lt.s32 	%p31, %r273, 0;
	selp.f32 	%f459, %f166, %f165, %p31;
$L__BB0_33:
	mul.f32 	%f168, %f101, 0f3F22F983;
	cvt.rni.s32.f32 	%r522, %f168;
	cvt.rn.f32.s32 	%f169, %r522;
	fma.rn.f32 	%f170, %f169, 0fBFC90FDA, %f101;
	fma.rn.f32 	%f171, %f169, 0fB3A22168, %f170;
	fma.rn.f32 	%f460, %f169, 0fA7C234C5, %f171;
	abs.f32 	%f32, %f101;
	setp.ltu.f32 	%p32, %f32, 0f47CE4780;
	@%p32 bra 	$L__BB0_41;
	setp.neu.f32 	%p33, %f32, 0f7F800000;
	@%p33 bra 	$L__BB0_36;
	mov.f32 	%f174, 0f00000000;
	mul.rn.f32 	%f460, %f101, %f174;
	mov.b32 	%r522, 0;
	bra.uni 	$L__BB0_41;
$L__BB0_36:
	mov.b32 	%r60, %f101;
	shl.b32 	%r279, %r60, 8;
	or.b32  	%r61, %r279, -2147483648;
	mov.b64 	%rd230, 0;
	mov.b32 	%r519, 0;
	mov.u64 	%rd228, __cudart_i2opi_f;
	mov.u64 	%rd229, %rd1;
$L__BB0_37:
	.pragma "nounroll";
	ld.global.nc.u32 	%r280, [%rd228];
	mad.wide.u32 	%rd133, %r280, %r61, %rd230;
	shr.u64 	%rd230, %rd133, 32;
	st.local.u32 	[%rd229], %rd133;
	add.s32 	%r519, %r519, 1;
	add.s64 	%rd229, %rd229, 4;
	add.s64 	%rd228, %rd228, 4;
	setp.ne.s32 	%p34, %r519, 6;
	@%p34 bra 	$L__BB0_37;
	shr.u32 	%r281, %r60, 23;
	st.local.u32 	[%rd1+24], %rd230;
	and.b32  	%r64, %r281, 31;
	and.b32  	%r282, %r281, 224;
	add.s32 	%r283, %r282, -128;
	shr.u32 	%r284, %r283, 5;
	mul.wide.u32 	%rd134, %r284, 4;
	sub.s64 	%rd37, %rd1, %rd134;
	ld.local.u32 	%r520, [%rd37+24];
	ld.local.u32 	%r521, [%rd37+20];
	setp.eq.s32 	%p35, %r64, 0;
	@%p35 bra 	$L__BB0_40;
	shf.l.wrap.b32 	%r520, %r521, %r520, %r64;
	ld.local.u32 	%r285, [%rd37+16];
	shf.l.wrap.b32 	%r521, %r285, %r521, %r64;
$L__BB0_40:
	shr.u32 	%r286, %r520, 30;
	shf.l.wrap.b32 	%r287, %r521, %r520, 2;
	shl.b32 	%r288, %r521, 2;
	shr.u32 	%r289, %r287, 31;
	add.s32 	%r290, %r289, %r286;
	neg.s32 	%r291, %r290;
	setp.lt.s32 	%p36, %r60, 0;
	selp.b32 	%r522, %r291, %r290, %p36;
	xor.b32  	%r292, %r287, %r60;
	shr.s32 	%r293, %r287, 31;
	xor.b32  	%r294, %r293, %r287;
	xor.b32  	%r295, %r293, %r288;
	cvt.u64.u32 	%rd135, %r294;
	shl.b64 	%rd136, %rd135, 32;
	cvt.u64.u32 	%rd137, %r295;
	or.b64  	%rd138, %rd136, %rd137;
	cvt.rn.f64.s64 	%fd9, %rd138;
	mul.f64 	%fd10, %fd9, 0d3BF921FB54442D19;
	cvt.rn.f32.f64 	%f172, %fd10;
	neg.f32 	%f173, %f172;
	setp.lt.s32 	%p37, %r292, 0;
	selp.f32 	%f460, %f173, %f172, %p37;
$L__BB0_41:
	mul.f32 	%f175, %f459, %f459;
	fma.rn.f32 	%f176, %f175, 0f37CBAC00, 0fBAB607ED;
	fma.rn.f32 	%f177, %f176, %f175, 0f3D2AAABB;
	fma.rn.f32 	%f178, %f177, %f175, 0fBEFFFFFF;
	fma.rn.f32 	%f179, %f178, %f175, 0f3F800000;
	fma.rn.f32 	%f180, %f175, 0fB94D4153, 0f3C0885E4;
	fma.rn.f32 	%f181, %f180, %f175, 0fBE2AAAA8;
	fma.rn.f32 	%f182, %f175, %f459, 0f00000000;
	fma.rn.f32 	%f183, %f181, %f182, %f459;
	and.b32  	%r297, %r518, 1;
	setp.eq.b32 	%p38, %r297, 1;
	selp.f32 	%f184, %f179, %f183, %p38;
	selp.f32 	%f185, %f183, %f179, %p38;
	neg.f32 	%f186, %f184;
	and.b32  	%r298, %r518, 2;
	setp.eq.s32 	%p39, %r298, 0;
	selp.f32 	%f187, %f184, %f186, %p39;
	neg.f32 	%f188, %f185;
	add.s32 	%r299, %r518, 1;
	and.b32  	%r300, %r299, 2;
	setp.eq.s32 	%p40, %r300, 0;
	selp.f32 	%f189, %f185, %f188, %p40;
	mul.f32 	%f190, %f458, %f458;
	fma.rn.f32 	%f191, %f190, 0f37CBAC00, 0fBAB607ED;
	fma.rn.f32 	%f192, %f191, %f190, 0f3D2AAABB;
	fma.rn.f32 	%f193, %f192, %f190, 0fBEFFFFFF;
	fma.rn.f32 	%f194, %f193, %f190, 0f3F800000;
	fma.rn.f32 	%f195, %f190, 0fB94D4153, 0f3C0885E4;
	fma.rn.f32 	%f196, %f195, %f190, 0fBE2AAAA8;
	fma.rn.f32 	%f197, %f190, %f458, 0f00000000;
	fma.rn.f32 	%f198, %f196, %f197, %f458;
	and.b32  	%r301, %r514, 1;
	setp.eq.b32 	%p41, %r301, 1;
	selp.f32 	%f199, %f194, %f198, %p41;
	selp.f32 	%f200, %f198, %f194, %p41;
	neg.f32 	%f201, %f199;
	and.b32  	%r302, %r514, 2;
	setp.eq.s32 	%p42, %r302, 0;
	selp.f32 	%f202, %f199, %f201, %p42;
	neg.f32 	%f203, %f200;
	add.s32 	%r303, %r514, 1;
	and.b32  	%r304, %r303, 2;
	setp.eq.s32 	%p43, %r304, 0;
	selp.f32 	%f204, %f200, %f203, %p43;
	mul.f32 	%f205, %f460, %f460;
	fma.rn.f32 	%f206, %f205, 0f37CBAC00, 0fBAB607ED;
	fma.rn.f32 	%f207, %f206, %f205, 0f3D2AAABB;
	fma.rn.f32 	%f208, %f207, %f205, 0fBEFFFFFF;
	fma.rn.f32 	%f209, %f208, %f205, 0f3F800000;
	fma.rn.f32 	%f210, %f205, %f460, 0f00000000;
	fma.rn.f32 	%f211, %f205, 0fB94D4153, 0f3C0885E4;
	fma.rn.f32 	%f212, %f211, %f205, 0fBE2AAAA8;
	fma.rn.f32 	%f213, %f212, %f210, %f460;
	and.b32  	%r305, %r522, 1;
	setp.eq.b32 	%p44, %r305, 1;
	selp.f32 	%f214, %f209, %f213, %p44;
	selp.f32 	%f215, %f213, %f209, %p44;
	and.b32  	%r306, %r522, 2;
	setp.eq.s32 	%p45, %r306, 0;
	neg.f32 	%f216, %f214;
	selp.f32 	%f217, %f214, %f216, %p45;
	add.s32 	%r307, %r522, 1;
	and.b32  	%r308, %r307, 2;
	setp.eq.s32 	%p46, %r308, 0;
	neg.f32 	%f218, %f215;
	selp.f32 	%f219, %f215, %f218, %p46;
	mul.f32 	%f220, %f10, %f204;
	sub.f32 	%f221, %f220, %f202;
	fma.rn.f32 	%f222, %f10, %f202, %f204;
	neg.f32 	%f223, %f18;
	mul.f32 	%f224, %f189, %f223;
	mul.f32 	%f225, %f222, %f187;
	sub.f32 	%f226, %f224, %f225;
	mul.f32 	%f227, %f222, %f189;
	mul.f32 	%f228, %f18, %f187;
	sub.f32 	%f229, %f227, %f228;
	mul.f32 	%f230, %f221, %f219;
	mul.f32 	%f231, %f226, %f217;
	sub.f32 	%f232, %f230, %f231;
	mul.f32 	%f233, %f226, %f219;
	fma.rn.f32 	%f234, %f221, %f217, %f233;
	mul.f32 	%f235, %f234, %f234;
	fma.rn.f32 	%f236, %f232, %f232, %f235;
	fma.rn.f32 	%f237, %f229, %f229, %f236;
	rsqrt.approx.f32 	%f238, %f237;
	mul.f32 	%f36, %f238, %f232;
	mul.f32 	%f37, %f238, %f234;
	mul.f32 	%f38, %f229, %f238;
	abs.f32 	%f239, %f36;
	abs.f32 	%f240, %f37;
	setp.gt.f32 	%p47, %f240, %f239;
	selp.f32 	%f241, %f240, %f239, %p47;
	selp.f32 	%f242, %f239, %f240, %p47;
	div.rn.f32 	%f243, %f242, %f241;
	mul.f32 	%f244, %f243, %f243;
	fma.rn.f32 	%f245, %f244, 0f3B33710B, 0fBC807748;
	fma.rn.f32 	%f246, %f245, %f244, 0f3D2CDAB2;
	fma.rn.f32 	%f247, %f246, %f244, 0fBD992D10;
	fma.rn.f32 	%f248, %f247, %f244, 0f3DD9EA6C;
	fma.rn.f32 	%f249, %f248, %f244, 0fBE117CB1;
	fma.rn.f32 	%f250, %f249, %f244, 0f3E4CBCE0;
	fma.rn.f32 	%f251, %f250, %f244, 0fBEAAAA7D;
	mul.f32 	%f252, %f244, %f251;
	fma.rn.f32 	%f253, %f252, %f243, %f243;
	neg.f32 	%f254, %f253;
	fma.rn.f32 	%f255, 0f3F6EE581, 0f3FD774EB, %f254;
	selp.f32 	%f256, %f255, %f253, %p47;
	selp.f32 	%f257, 0f3F6EE581, 0f3FEEE581, %p47;
	selp.f32 	%f258, %f253, %f254, %p47;
	mov.b32 	%r309, %f36;
	fma.rn.f32 	%f259, %f257, 0f3FD774EB, %f258;
	setp.lt.s32 	%p48, %r309, 0;
	selp.f32 	%f260, %f259, %f256, %p48;
	add.f32 	%f261, %f239, %f240;
	setp.eq.f32 	%p49, %f241, 0f00000000;
	selp.f32 	%f262, 0f40490FDB, 0f00000000, %p48;
	setp.eq.f32 	%p50, %f239, %f240;
	selp.f32 	%f263, 0f4016CBE4, 0f3F490FDB, %p48;
	selp.f32 	%f264, %f263, %f260, %p50;
	selp.f32 	%f265, %f262, %f264, %p49;
	abs.f32 	%f266, %f261;
	setp.nan.f32 	%p51, %f266, %f266;
	copysign.f32 	%f267, %f37, %f265;
	selp.f32 	%f39, %f261, %f267, %p51;
	abs.f32 	%f268, %f38;
	fma.rn.f32 	%f269, %f268, 0fBF000000, 0f3F000000;
	rsqrt.approx.ftz.f32 	%f270, %f269;
	mul.f32 	%f271, %f269, %f270;
	mul.f32 	%f272, %f270, 0fBF000000;
	fma.rn.f32 	%f273, %f271, %f272, 0f3F000000;
	fma.rn.f32 	%f274, %f271, %f273, %f271;
	setp.eq.f32 	%p52, %f268, 0f3F800000;
	selp.f32 	%f275, 0f00000000, %f274, %p52;
	setp.gt.f32 	%p53, %f268, 0f3F0F5C29;
	selp.f32 	%f276, %f275, %f268, %p53;
	copysign.f32 	%f277, %f38, %f276;
	mul.f32 	%f278, %f277, %f277;
	fma.rn.f32 	%f279, %f278, 0f3D10ECEF, 0f3C8B1ABB;
	fma.rn.f32 	%f280, %f279, %f278, 0f3CFC028C;
	fma.rn.f32 	%f281, %f280, %f278, 0f3D372139;
	fma.rn.f32 	%f282, %f281, %f278, 0f3D9993DB;
	fma.rn.f32 	%f283, %f282, %f278, 0f3E2AAAC6;
	mul.f32 	%f284, %f278, %f283;
	fma.rn.f32 	%f285, %f284, %f277, %f277;
	neg.f32 	%f286, %f285;
	selp.f32 	%f287, %f285, %f286, %p53;
	fma.rn.f32 	%f288, 0f3F6EE581, 0f3FD774EB, %f287;
	setp.gt.f32 	%p54, %f38, 0f3F0F5C29;
	selp.f32 	%f289, %f285, %f288, %p54;
	add.f32 	%f290, %f289, %f289;
	selp.f32 	%f40, %f290, %f289, %p53;
	setp.gt.s32 	%p55, %r191, 2;
	@%p55 bra 	$L__BB0_48;
	setp.eq.s32 	%p61, %r191, 0;
	mov.f32 	%f467, %f40;
	@%p61 bra 	$L__BB0_105;
	setp.eq.s32 	%p62, %r191, 1;
	@%p62 bra 	$L__BB0_55;
	setp.eq.s32 	%p63, %r191, 2;
	@%p63 bra 	$L__BB0_45;
	bra.uni 	$L__BB0_96;
$L__BB0_45:
	mul.f32 	%f50, %f40, 0f3F000000;
	mul.f32 	%f348, %f50, 0f3F22F983;
	cvt.rni.s32.f32 	%r530, %f348;
	cvt.rn.f32.s32 	%f349, %r530;
	fma.rn.f32 	%f350, %f349, 0fBFC90FDA, %f50;
	fma.rn.f32 	%f351, %f349, 0fB3A22168, %f350;
	fma.rn.f32 	%f462, %f349, 0fA7C234C5, %f351;
	abs.f32 	%f52, %f50;
	setp.ltu.f32 	%p88, %f52, 0f47CE4780;
	@%p88 bra 	$L__BB0_69;
	setp.neu.f32 	%p89, %f52, 0f7F800000;
	@%p89 bra 	$L__BB0_64;
	mov.f32 	%f354, 0f00000000;
	mul.rn.f32 	%f462, %f50, %f354;
	mov.b32 	%r530, 0;
	bra.uni 	$L__BB0_69;
$L__BB0_48:
	setp.gt.s32 	%p56, %r191, 4;
	@%p56 bra 	$L__BB0_52;
	setp.eq.s32 	%p59, %r191, 3;
	@%p59 bra 	$L__BB0_70;
	setp.eq.s32 	%p60, %r191, 4;
	@%p60 bra 	$L__BB0_51;
	bra.uni 	$L__BB0_96;
$L__BB0_51:
	cvt.f64.f32 	%fd15, %f40;
	div.rn.f64 	%fd16, %fd15, 0d400921FB54442D18;
	cvt.rn.f32.f64 	%f467, %fd16;
	bra.uni 	$L__BB0_105;
$L__BB0_52:
	setp.eq.s32 	%p57, %r191, 5;
	@%p57 bra 	$L__BB0_79;
	setp.ne.s32 	%p58, %r191, 6;
	@%p58 bra 	$L__BB0_96;
	cvt.f64.f32 	%fd23, %f39;
	add.f64 	%fd24, %fd23, 0d400921FB54442D18;
	div.rn.f64 	%fd25, %fd24, 0d401921FB54442D18;
	cvt.rn.f32.f64 	%f470, %fd25;
	mul.f32 	%f471, %f38, 0f3F000000;
	mov.f32 	%f467, 0f00000000;
	bra.uni 	$L__BB0_122;
$L__BB0_55:
	mul.f32 	%f43, %f40, 0f3F000000;
	mul.f32 	%f367, %f43, 0f3F22F983;
	cvt.rni.s32.f32 	%r526, %f367;
	cvt.rn.f32.s32 	%f368, %r526;
	fma.rn.f32 	%f369, %f368, 0fBFC90FDA, %f43;
	fma.rn.f32 	%f370, %f368, 0fB3A22168, %f369;
	fma.rn.f32 	%f461, %f368, 0fA7C234C5, %f370;
	abs.f32 	%f45, %f43;
	setp.ltu.f32 	%p96, %f45, 0f47CE4780;
	@%p96 bra 	$L__BB0_63;
	setp.neu.f32 	%p97, %f45, 0f7F800000;
	@%p97 bra 	$L__BB0_58;
	mov.f32 	%f373, 0f00000000;
	mul.rn.f32 	%f461, %f43, %f373;
	mov.b32 	%r526, 0;
	bra.uni 	$L__BB0_63;
$L__BB0_58:
	mov.b32 	%r74, %f43;
	shl.b32 	%r395, %r74, 8;
	or.b32  	%r75, %r395, -2147483648;
	mov.b64 	%rd233, 0;
	mov.b32 	%r523, 0;
	mov.u64 	%rd231, __cudart_i2opi_f;
	mov.u64 	%rd232, %rd1;
$L__BB0_59:
	.pragma "nounroll";
	ld.global.nc.u32 	%r396, [%rd231];
	mad.wide.u32 	%rd173, %r396, %r75, %rd233;
	shr.u64 	%rd233, %rd173, 32;
	st.local.u32 	[%rd232], %rd173;
	add.s32 	%r523, %r523, 1;
	add.s64 	%rd232, %rd232, 4;
	add.s64 	%rd231, %rd231, 4;
	setp.ne.s32 	%p98, %r523, 6;
	@%p98 bra 	$L__BB0_59;
	shr.u32 	%r397, %r74, 23;
	st.local.u32 	[%rd1+24], %rd233;
	and.b32  	%r78, %r397, 31;
	and.b32  	%r398, %r397, 224;
	add.s32 	%r399, %r398, -128;
	shr.u32 	%r400, %r399, 5;
	mul.wide.u32 	%rd174, %r400, 4;
	sub.s64 	%rd44, %rd1, %rd174;
	ld.local.u32 	%r524, [%rd44+24];
	ld.local.u32 	%r525, [%rd44+20];
	setp.eq.s32 	%p99, %r78, 0;
	@%p99 bra 	$L__BB0_62;
	shf.l.wrap.b32 	%r524, %r525, %r524, %r78;
	ld.local.u32 	%r401, [%rd44+16];
	shf.l.wrap.b32 	%r525, %r401, %r525, %r78;
$L__BB0_62:
	shr.u32 	%r402, %r524, 30;
	shf.l.wrap.b32 	%r403, %r525, %r524, 2;
	shl.b32 	%r404, %r525, 2;
	shr.u32 	%r405, %r403, 31;
	add.s32 	%r406, %r405, %r402;
	neg.s32 	%r407, %r406;
	setp.lt.s32 	%p100, %r74, 0;
	selp.b32 	%r526, %r407, %r406, %p100;
	xor.b32  	%r408, %r403, %r74;
	shr.s32 	%r409, %r403, 31;
	xor.b32  	%r410, %r409, %r403;
	xor.b32  	%r411, %r409, %r404;
	cvt.u64.u32 	%rd175, %r410;
	shl.b64 	%rd176, %rd175, 32;
	cvt.u64.u32 	%rd177, %r411;
	or.b64  	%rd178, %rd176, %rd177;
	cvt.rn.f64.s64 	%fd21, %rd178;
	mul.f64 	%fd22, %fd21, 0d3BF921FB54442D19;
	cvt.rn.f32.f64 	%f371, %fd22;
	neg.f32 	%f372, %f371;
	setp.lt.s32 	%p101, %r408, 0;
	selp.f32 	%f461, %f372, %f371, %p101;
$L__BB0_63:
	mul.rn.f32 	%f374, %f461, %f461;
	and.b32  	%r413, %r526, 1;
	setp.eq.b32 	%p102, %r413, 1;
	selp.f32 	%f375, 0f3F800000, %f461, %p102;
	fma.rn.f32 	%f376, %f374, %f375, 0f00000000;
	fma.rn.f32 	%f377, %f374, 0f37CBAC00, 0fBAB607ED;
	selp.f32 	%f378, %f377, 0fB94D4153, %p102;
	selp.f32 	%f379, 0f3D2AAABB, 0f3C0885E4, %p102;
	fma.rn.f32 	%f380, %f378, %f374, %f379;
	selp.f32 	%f381, 0fBEFFFFFF, 0fBE2AAAA8, %p102;
	fma.rn.f32 	%f382, %f380, %f374, %f381;
	fma.rn.f32 	%f383, %f382, %f376, %f375;
	and.b32  	%r414, %r526, 2;
	setp.eq.s32 	%p103, %r414, 0;
	mov.f32 	%f384, 0f00000000;
	sub.f32 	%f385, %f384, %f383;
	selp.f32 	%f386, %f383, %f385, %p103;
	add.f32 	%f467, %f386, %f386;
	bra.uni 	$L__BB0_105;
$L__BB0_64:
	mov.b32 	%r88, %f50;
	shl.b32 	%r375, %r88, 8;
	or.b32  	%r89, %r375, -2147483648;
	mov.b64 	%rd236, 0;
	mov.b32 	%r527, 0;
	mov.u64 	%rd234, __cudart_i2opi_f;
	mov.u64 	%rd235, %rd1;
$L__BB0_65:
	.pragma "nounroll";
	ld.global.nc.u32 	%r376, [%rd234];
	mad.wide.u32 	%rd165, %r376, %r89, %rd236;
	shr.u64 	%rd236, %rd165, 32;
	st.local.u32 	[%rd235], %rd165;
	add.s32 	%r527, %r527, 1;
	add.s64 	%rd235, %rd235, 4;
	add.s64 	%rd234, %rd234, 4;
	setp.ne.s32 	%p90, %r527, 6;
	@%p90 bra 	$L__BB0_65;
	shr.u32 	%r377, %r88, 23;
	st.local.u32 	[%rd1+24], %rd236;
	and.b32  	%r92, %r377, 31;
	and.b32  	%r378, %r377, 224;
	add.s32 	%r379, %r378, -128;
	shr.u32 	%r380, %r379, 5;
	mul.wide.u32 	%rd166, %r380, 4;
	sub.s64 	%rd51, %rd1, %rd166;
	ld.local.u32 	%r528, [%rd51+24];
	ld.local.u32 	%r529, [%rd51+20];
	setp.eq.s32 	%p91, %r92, 0;
	@%p91 bra 	$L__BB0_68;
	shf.l.wrap.b32 	%r528, %r529, %r528, %r92;
	ld.local.u32 	%r381, [%rd51+16];
	shf.l.wrap.b32 	%r529, %r381, %r529, %r92;
$L__BB0_68:
	shr.u32 	%r382, %r528, 30;
	shf.l.wrap.b32 	%r383, %r529, %r528, 2;
	shl.b32 	%r384, %r529, 2;
	shr.u32 	%r385, %r383, 31;
	add.s32 	%r386, %r385, %r382;
	neg.s32 	%r387, %r386;
	setp.lt.s32 	%p92, %r88, 0;
	selp.b32 	%r530, %r387, %r386, %p92;
	xor.b32  	%r388, %r383, %r88;
	shr.s32 	%r389, %r383, 31;
	xor.b32  	%r390, %r389, %r383;
	xor.b32  	%r391, %r389, %r384;
	cvt.u64.u32 	%rd167, %r390;
	shl.b64 	%rd168, %rd167, 32;
	cvt.u64.u32 	%rd169, %r391;
	or.b64  	%rd170, %rd168, %rd169;
	cvt.rn.f64.s64 	%fd19, %rd170;
	mul.f64 	%fd20, %fd19, 0d3BF921FB54442D19;
	cvt.rn.f32.f64 	%f352, %fd20;
	neg.f32 	%f353, %f352;
	setp.lt.s32 	%p93, %r388, 0;
	selp.f32 	%f462, %f353, %f352, %p93;
$L__BB0_69:
	mul.f32 	%f355, %f462, %f462;
	fma.rn.f32 	%f356, %f355, 0f3C190000, 0f3B560000;
	fma.rn.f32 	%f357, %f356, %f355, 0f3CC70000;
	fma.rn.f32 	%f358, %f357, %f355, 0f3D5B0000;
	fma.rn.f32 	%f359, %f358, %f355, 0f3E089438;
	fma.rn.f32 	%f360, %f359, %f355, 0f3EAAAA88;
	mul.rn.f32 	%f361, %f355, %f462;
	fma.rn.f32 	%f362, %f360, %f361, %f462;
	abs.f32 	%f363, %f462;
	setp.eq.f32 	%p94, %f363, 0f3A00B43C;
	selp.f32 	%f364, %f462, %f362, %p94;
	and.b32  	%r393, %r530, 1;
	setp.eq.b32 	%p95, %r393, 1;
	neg.f32 	%f365, %f364;
	rcp.approx.ftz.f32 	%f366, %f365;
	selp.f32 	%f467, %f366, %f364, %p95;
	bra.uni 	$L__BB0_105;
$L__BB0_70:
	mul.f32 	%f329, %f40, 0f3F22F983;
	cvt.rni.s32.f32 	%r534, %f329;
	cvt.rn.f32.s32 	%f330, %r534;
	fma.rn.f32 	%f331, %f330, 0fBFC90FDA, %f40;
	fma.rn.f32 	%f332, %f330, 0fB3A22168, %f331;
	fma.rn.f32 	%f463, %f330, 0fA7C234C5, %f332;
	abs.f32 	%f58, %f40;
	setp.ltu.f32 	%p80, %f58, 0f47CE4780;
	@%p80 bra 	$L__BB0_78;
	setp.neu.f32 	%p81, %f58, 0f7F800000;
	@%p81 bra 	$L__BB0_73;
	mov.f32 	%f335, 0f00000000;
	mul.rn.f32 	%f463, %f40, %f335;
	mov.b32 	%r534, 0;
	bra.uni 	$L__BB0_78;
$L__BB0_73:
	mov.b32 	%r102, %f40;
	shl.b32 	%r354, %r102, 8;
	or.b32  	%r103, %r354, -2147483648;
	mov.b64 	%rd239, 0;
	mov.b32 	%r531, 0;
	mov.u64 	%rd237, __cudart_i2opi_f;
	mov.u64 	%rd238, %rd1;
$L__BB0_74:
	.pragma "nounroll";
	ld.global.nc.u32 	%r355, [%rd237];
	mad.wide.u32 	%rd157, %r355, %r103, %rd239;
	shr.u64 	%rd239, %rd157, 32;
	st.local.u32 	[%rd238], %rd157;
	add.s32 	%r531, %r531, 1;
	add.s64 	%rd238, %rd238, 4;
	add.s64 	%rd237, %rd237, 4;
	setp.ne.s32 	%p82, %r531, 6;
	@%p82 bra 	$L__BB0_74;
	shr.u32 	%r356, %r102, 23;
	st.local.u32 	[%rd1+24], %rd239;
	and.b32  	%r106, %r356, 31;
	and.b32  	%r357, %r356, 224;
	add.s32 	%r358, %r357, -128;
	shr.u32 	%r359, %r358, 5;
	mul.wide.u32 	%rd158, %r359, 4;
	sub.s64 	%rd58, %rd1, %rd158;
	ld.local.u32 	%r532, [%rd58+24];
	ld.local.u32 	%r533, [%rd58+20];
	setp.eq.s32 	%p83, %r106, 0;
	@%p83 bra 	$L__BB0_77;
	shf.l.wrap.b32 	%r532, %r533, %r532, %r106;
	ld.local.u32 	%r360, [%rd58+16];
	shf.l.wrap.b32 	%r533, %r360, %r533, %r106;
$L__BB0_77:
	shr.u32 	%r361, %r532, 30;
	shf.l.wrap.b32 	%r362, %r533, %r532, 2;
	shl.b32 	%r363, %r533, 2;
	shr.u32 	%r364, %r362, 31;
	add.s32 	%r365, %r364, %r361;
	neg.s32 	%r366, %r365;
	setp.lt.s32 	%p84, %r102, 0;
	selp.b32 	%r534, %r366, %r365, %p84;
	xor.b32  	%r367, %r362, %r102;
	shr.s32 	%r368, %r362, 31;
	xor.b32  	%r369, %r368, %r362;
	xor.b32  	%r370, %r368, %r363;
	cvt.u64.u32 	%rd159, %r369;
	shl.b64 	%rd160, %rd159, 32;
	cvt.u64.u32 	%rd161, %r370;
	or.b64  	%rd162, %rd160, %rd161;
	cvt.rn.f64.s64 	%fd17, %rd162;
	mul.f64 	%fd18, %fd17, 0d3BF921FB54442D19;
	cvt.rn.f32.f64 	%f333, %fd18;
	neg.f32 	%f334, %f333;
	setp.lt.s32 	%p85, %r367, 0;
	selp.f32 	%f463, %f334, %f333, %p85;
$L__BB0_78:
	mul.rn.f32 	%f336, %f463, %f463;
	and.b32  	%r372, %r534, 1;
	setp.eq.b32 	%p86, %r372, 1;
	selp.f32 	%f337, 0f3F800000, %f463, %p86;
	fma.rn.f32 	%f338, %f336, %f337, 0f00000000;
	fma.rn.f32 	%f339, %f336, 0f37CBAC00, 0fBAB607ED;
	selp.f32 	%f340, %f339, 0fB94D4153, %p86;
	selp.f32 	%f341, 0f3D2AAABB, 0f3C0885E4, %p86;
	fma.rn.f32 	%f342, %f340, %f336, %f341;
	selp.f32 	%f343, 0fBEFFFFFF, 0fBE2AAAA8, %p86;
	fma.rn.f32 	%f344, %f342, %f336, %f343;
	fma.rn.f32 	%f345, %f344, %f338, %f337;
	and.b32  	%r373, %r534, 2;
	setp.eq.s32 	%p87, %r373, 0;
	mov.f32 	%f346, 0f00000000;
	sub.f32 	%f347, %f346, %f345;
	selp.f32 	%f467, %f345, %f347, %p87;
	bra.uni 	$L__BB0_105;
$L__BB0_79:
	mul.f32 	%f291, %f40, 0f3F22F983;
	cvt.rni.s32.f32 	%r542, %f291;
	cvt.rn.f32.s32 	%f292, %r542;
	fma.rn.f32 	%f293, %f292, 0fBFC90FDA, %f40;
	fma.rn.f32 	%f294, %f292, 0fB3A22168, %f293;
	fma.rn.f32 	%f465, %f292, 0fA7C234C5, %f294;
	abs.f32 	%f65, %f40;
	setp.ltu.f32 	%p64, %f65, 0f47CE4780;
	mov.u32 	%r538, %r542;
	mov.f32 	%f464, %f465;
	@%p64 bra 	$L__BB0_87;
	setp.neu.f32 	%p65, %f65, 0f7F800000;
	@%p65 bra 	$L__BB0_82;
	mov.f32 	%f297, 0f00000000;
	mul.rn.f32 	%f464, %f40, %f297;
	mov.b32 	%r538, 0;
	bra.uni 	$L__BB0_87;
$L__BB0_82:
	mov.b32 	%r116, %f40;
	shl.b32 	%r311, %r116, 8;
	or.b32  	%r117, %r311, -2147483648;
	mov.b64 	%rd242, 0;
	mov.b32 	%r535, 0;
	mov.u64 	%rd240, __cudart_i2opi_f;
	mov.u64 	%rd241, %rd1;
$L__BB0_83:
	.pragma "nounroll";
	ld.global.nc.u32 	%r312, [%rd240];
	mad.wide.u32 	%rd141, %r312, %r117, %rd242;
	shr.u64 	%rd242, %rd141, 32;
	st.local.u32 	[%rd241], %rd141;
	add.s32 	%r535, %r535, 1;
	add.s64 	%rd241, %rd241, 4;
	add.s64 	%rd240, %rd240, 4;
	setp.ne.s32 	%p66, %r535, 6;
	@%p66 bra 	$L__BB0_83;
	shr.u32 	%r313, %r116, 23;
	st.local.u32 	[%rd1+24], %rd242;
	and.b32  	%r120, %r313, 31;
	and.b32  	%r314, %r313, 224;
	add.s32 	%r315, %r314, -128;
	shr.u32 	%r316, %r315, 5;
	mul.wide.u32 	%rd142, %r316, 4;
	sub.s64 	%rd65, %rd1, %rd142;
	ld.local.u32 	%r536, [%rd65+24];
	ld.local.u32 	%r537, [%rd65+20];
	setp.eq.s32 	%p67, %r120, 0;
	@%p67 bra 	$L__BB0_86;
	shf.l.wrap.b32 	%r536, %r537, %r536, %r120;
	ld.local.u32 	%r317, [%rd65+16];
	shf.l.wrap.b32 	%r537, %r317, %r537, %r120;
$L__BB0_86:
	shr.u32 	%r318, %r536, 30;
	shf.l.wrap.b32 	%r319, %r537, %r536, 2;
	shl.b32 	%r320, %r537, 2;
	shr.u32 	%r321, %r319, 31;
	add.s32 	%r322, %r321, %r318;
	neg.s32 	%r323, %r322;
	setp.lt.s32 	%p68, %r116, 0;
	selp.b32 	%r538, %r323, %r322, %p68;
	xor.b32  	%r324, %r319, %r116;
	shr.s32 	%r325, %r319, 31;
	xor.b32  	%r326, %r325, %r319;
	xor.b32  	%r327, %r325, %r320;
	cvt.u64.u32 	%rd143, %r326;
	shl.b64 	%rd144, %rd143, 32;
	cvt.u64.u32 	%rd145, %r327;
	or.b64  	%rd146, %rd144, %rd145;
	cvt.rn.f64.s64 	%fd11, %rd146;
	mul.f64 	%fd12, %fd11, 0d3BF921FB54442D19;
	cvt.rn.f32.f64 	%f295, %fd12;
	neg.f32 	%f296, %f295;
	setp.lt.s32 	%p69, %r324, 0;
	selp.f32 	%f464, %f296, %f295, %p69;
$L__BB0_87:
	add.s32 	%r329, %r538, 1;
	mul.rn.f32 	%f298, %f464, %f464;
	and.b32  	%r330, %r538, 1;
	setp.eq.b32 	%p71, %r330, 1;
	selp.f32 	%f299, %f464, 0f3F800000, %p71;
	fma.rn.f32 	%f300, %f298, %f299, 0f00000000;
	fma.rn.f32 	%f301, %f298, 0f37CBAC00, 0fBAB607ED;
	selp.f32 	%f302, 0fB94D4153, %f301, %p71;
	selp.f32 	%f303, 0f3C0885E4, 0f3D2AAABB, %p71;
	fma.rn.f32 	%f304, %f302, %f298, %f303;
	selp.f32 	%f305, 0fBE2AAAA8, 0fBEFFFFFF, %p71;
	fma.rn.f32 	%f306, %f304, %f298, %f305;
	fma.rn.f32 	%f307, %f306, %f300, %f299;
	and.b32  	%r331, %r329, 2;
	setp.eq.s32 	%p72, %r331, 0;
	mov.f32 	%f308, 0f00000000;
	sub.f32 	%f309, %f308, %f307;
	selp.f32 	%f310, %f307, %f309, %p72;
	add.f32 	%f69, %f310, 0f3F800000;
	@%p64 bra 	$L__BB0_95;
	setp.neu.f32 	%p73, %f65, 0f7F800000;
	@%p73 bra 	$L__BB0_90;
	mov.f32 	%f313, 0f00000000;
	mul.rn.f32 	%f465, %f40, %f313;
	mov.b32 	%r542, 0;
	bra.uni 	$L__BB0_95;
$L__BB0_90:
	mov.b32 	%r129, %f40;
	shl.b32 	%r333, %r129, 8;
	or.b32  	%r130, %r333, -2147483648;
	mov.b64 	%rd245, 0;
	mov.b32 	%r539, 0;
	mov.u64 	%rd243, __cudart_i2opi_f;
	mov.u64 	%rd244, %rd1;
$L__BB0_91:
	.pragma "nounroll";
	ld.global.nc.u32 	%r334, [%rd243];
	mad.wide.u32 	%rd149, %r334, %r130, %rd245;
	shr.u64 	%rd245, %rd149, 32;
	st.local.u32 	[%rd244], %rd149;
	add.s32 	%r539, %r539, 1;
	add.s64 	%rd244, %rd244, 4;
	add.s64 	%rd243, %rd243, 4;
	setp.ne.s32 	%p74, %r539, 6;
	@%p74 bra 	$L__BB0_91;
	shr.u32 	%r335, %r129, 23;
	st.local.u32 	[%rd1+24], %rd245;
	and.b32  	%r133, %r335, 31;
	and.b32  	%r336, %r335, 224;
	add.s32 	%r337, %r336, -128;
	shr.u32 	%r338, %r337, 5;
	mul.wide.u32 	%rd150, %r338, 4;
	sub.s64 	%rd72, %rd1, %rd150;
	ld.local.u32 	%r540, [%rd72+24];
	ld.local.u32 	%r541, [%rd72+20];
	setp.eq.s32 	%p75, %r133, 0;
	@%p75 bra 	$L__BB0_94;
	shf.l.wrap.b32 	%r540, %r541, %r540, %r133;
	ld.local.u32 	%r339, [%rd72+16];
	shf.l.wrap.b32 	%r541, %r339, %r541, %r133;
$L__BB0_94:
	shr.u32 	%r340, %r540, 30;
	shf.l.wrap.b32 	%r341, %r541, %r540, 2;
	shl.b32 	%r342, %r541, 2;
	shr.u32 	%r343, %r341, 31;
	add.s32 	%r344, %r343, %r340;
	neg.s32 	%r345, %r344;
	setp.lt.s32 	%p76, %r129, 0;
	selp.b32 	%r542, %r345, %r344, %p76;
	xor.b32  	%r346, %r341, %r129;
	shr.s32 	%r347, %r341, 31;
	xor.b32  	%r348, %r347, %r341;
	xor.b32  	%r349, %r347, %r342;
	cvt.u64.u32 	%rd151, %r348;
	shl.b64 	%rd152, %rd151, 32;
	cvt.u64.u32 	%rd153, %r349;
	or.b64  	%rd154, %rd152, %rd153;
	cvt.rn.f64.s64 	%fd13, %rd154;
	mul.f64 	%fd14, %fd13, 0d3BF921FB54442D19;
	cvt.rn.f32.f64 	%f311, %fd14;
	neg.f32 	%f312, %f311;
	setp.lt.s32 	%p77, %r346, 0;
	selp.f32 	%f465, %f312, %f311, %p77;
$L__BB0_95:
	mul.rn.f32 	%f314, %f465, %f465;
	and.b32  	%r351, %r542, 1;
	setp.eq.b32 	%p78, %r351, 1;
	selp.f32 	%f315, 0f3F800000, %f465, %p78;
	fma.rn.f32 	%f316, %f314, %f315, 0f00000000;
	fma.rn.f32 	%f317, %f314, 0f37CBAC00, 0fBAB607ED;
	selp.f32 	%f318, %f317, 0fB94D4153, %p78;
	selp.f32 	%f319, 0f3D2AAABB, 0f3C0885E4, %p78;
	fma.rn.f32 	%f320, %f318, %f314, %f319;
	selp.f32 	%f321, 0fBEFFFFFF, 0fBE2AAAA8, %p78;
	fma.rn.f32 	%f322, %f320, %f314, %f321;
	fma.rn.f32 	%f323, %f322, %f316, %f315;
	and.b32  	%r352, %r542, 2;
	setp.eq.s32 	%p79, %r352, 0;
	mov.f32 	%f324, 0f00000000;
	sub.f32 	%f325, %f324, %f323;
	selp.f32 	%f326, %f323, %f325, %p79;
	mov.f32 	%f327, 0f40000000;
	div.rn.f32 	%f328, %f327, %f69;
	mul.f32 	%f467, %f328, %f326;
	bra.uni 	$L__BB0_105;
$L__BB0_96:
	mul.f32 	%f74, %f40, 0f3F000000;
	mul.f32 	%f388, %f74, 0f3F22F983;
	cvt.rni.s32.f32 	%r546, %f388;
	cvt.rn.f32.s32 	%f389, %r546;
	fma.rn.f32 	%f390, %f389, 0fBFC90FDA, %f74;
	fma.rn.f32 	%f391, %f389, 0fB3A22168, %f390;
	fma.rn.f32 	%f466, %f389, 0fA7C234C5, %f391;
	abs.f32 	%f76, %f74;
	setp.ltu.f32 	%p104, %f76, 0f47CE4780;
	@%p104 bra 	$L__BB0_104;
	setp.neu.f32 	%p105, %f76, 0f7F800000;
	@%p105 bra 	$L__BB0_99;
	mov.f32 	%f394, 0f00000000;
	mul.rn.f32 	%f466, %f74, %f394;
	mov.b32 	%r546, 0;
	bra.uni 	$L__BB0_104;
$L__BB0_99:
	mov.b32 	%r143, %f74;
	shl.b32 	%r416, %r143, 8;
	or.b32  	%r144, %r416, -2147483648;
	mov.b64 	%rd248, 0;
	mov.b32 	%r543, 0;
	mov.u64 	%rd246, __cudart_i2opi_f;
	mov.u64 	%rd247, %rd1;
$L__BB0_100:
	.pragma "nounroll";
	ld.global.nc.u32 	%r417, [%rd246];
	mad.wide.u32 	%rd181, %r417, %r144, %rd248;
	shr.u64 	%rd248, %rd181, 32;
	st.local.u32 	[%rd247], %rd181;
	add.s32 	%r543, %r543, 1;
	add.s64 	%rd247, %rd247, 4;
	add.s64 	%rd246, %rd246, 4;
	setp.ne.s32 	%p106, %r543, 6;
	@%p106 bra 	$L__BB0_100;
	shr.u32 	%r418, %r143, 23;
	st.local.u32 	[%rd1+24], %rd248;
	and.b32  	%r147, %r418, 31;
	and.b32  	%r419, %r418, 224;
	add.s32 	%r420, %r419, -128;
	shr.u32 	%r421, %r420, 5;
	mul.wide.u32 	%rd182, %r421, 4;
	sub.s64 	%rd79, %rd1, %rd182;
	ld.local.u32 	%r544, [%rd79+24];
	ld.local.u32 	%r545, [%rd79+20];
	setp.eq.s32 	%p107, %r147, 0;
	@%p107 bra 	$L__BB0_103;
	shf.l.wrap.b32 	%r544, %r545, %r544, %r147;
	ld.local.u32 	%r422, [%rd79+16];
	shf.l.wrap.b32 	%r545, %r422, %r545, %r147;
$L__BB0_103:
	shr.u32 	%r423, %r544, 30;
	shf.l.wrap.b32 	%r424, %r545, %r544, 2;
	shl.b32 	%r425, %r545, 2;
	shr.u32 	%r426, %r424, 31;
	add.s32 	%r427, %r426, %r423;
	neg.s32 	%r428, %r427;
	setp.lt.s32 	%p108, %r143, 0;
	selp.b32 	%r546, %r428, %r427, %p108;
	xor.b32  	%r429, %r424, %r143;
	shr.s32 	%r430, %r424, 31;
	xor.b32  	%r431, %r430, %r424;
	xor.b32  	%r432, %r430, %r425;
	cvt.u64.u32 	%rd183, %r431;
	shl.b64 	%rd184, %rd183, 32;
	cvt.u64.u32 	%rd185, %r432;
	or.b64  	%rd186, %rd184, %rd185;
	cvt.rn.f64.s64 	%fd26, %rd186;
	mul.f64 	%fd27, %fd26, 0d3BF921FB54442D19;
	cvt.rn.f32.f64 	%f392, %fd27;
	neg.f32 	%f393, %f392;
	setp.lt.s32 	%p109, %r429, 0;
	selp.f32 	%f466, %f393, %f392, %p109;
$L__BB0_104:
	mul.rn.f32 	%f395, %f466, %f466;
	and.b32  	%r434, %r546, 1;
	setp.eq.b32 	%p110, %r434, 1;
	selp.f32 	%f396, 0f3F800000, %f466, %p110;
	fma.rn.f32 	%f397, %f395, %f396, 0f00000000;
	fma.rn.f32 	%f398, %f395, 0f37CBAC00, 0fBAB607ED;
	selp.f32 	%f399, %f398, 0fB94D4153, %p110;
	selp.f32 	%f400, 0f3D2AAABB, 0f3C0885E4, %p110;
	fma.rn.f32 	%f401, %f399, %f395, %f400;
	selp.f32 	%f402, 0fBEFFFFFF, 0fBE2AAAA8, %p110;
	fma.rn.f32 	%f403, %f401, %f395, %f402;
	fma.rn.f32 	%f404, %f403, %f397, %f396;
	and.b32  	%r435, %r546, 2;
	setp.eq.s32 	%p111, %r435, 0;
	mov.f32 	%f405, 0f00000000;
	sub.f32 	%f406, %f405, %f404;
	selp.f32 	%f407, %f404, %f406, %p111;
	add.f32 	%f467, %f407, %f407;
$L__BB0_105:
	mul.f32 	%f408, %f39, 0f3F22F983;
	cvt.rni.s32.f32 	%r554, %f408;
	cvt.rn.f32.s32 	%f409, %r554;
	fma.rn.f32 	%f410, %f409, 0fBFC90FDA, %f39;
	fma.rn.f32 	%f411, %f409, 0fB3A22168, %f410;
	fma.rn.f32 	%f469, %f409, 0fA7C234C5, %f411;
	abs.f32 	%f83, %f39;
	setp.ltu.f32 	%p112, %f83, 0f47CE4780;
	mov.u32 	%r550, %r554;
	mov.f32 	%f468, %f469;
	@%p112 bra 	$L__BB0_113;
	setp.neu.f32 	%p113, %f83, 0f7F800000;
	@%p113 bra 	$L__BB0_108;
	mov.f32 	%f414, 0f00000000;
	mul.rn.f32 	%f468, %f39, %f414;
	mov.b32 	%r550, 0;
	bra.uni 	$L__BB0_113;
$L__BB0_108:
	mov.b32 	%r157, %f39;
	mov.b64 	%rd251, 0;
	mov.b32 	%r547, 0;
	mov.u64 	%rd249, __cudart_i2opi_f;
	shl.b32 	%r438, %r157, 8;
	or.b32  	%r439, %r438, -2147483648;
	mov.u64 	%rd250, %rd1;
$L__BB0_109:
	.pragma "nounroll";
	ld.global.nc.u32 	%r437, [%rd249];
	mad.wide.u32 	%rd189, %r437, %r439, %rd251;
	shr.u64 	%rd251, %rd189, 32;
	st.local.u32 	[%rd250], %rd189;
	add.s32 	%r547, %r547, 1;
	add.s64 	%rd250, %rd250, 4;
	add.s64 	%rd249, %rd249, 4;
	setp.ne.s32 	%p114, %r547, 6;
	@%p114 bra 	$L__BB0_109;
	shr.u32 	%r440, %r157, 23;
	st.local.u32 	[%rd1+24], %rd251;
	and.b32  	%r160, %r440, 31;
	and.b32  	%r441, %r440, 224;
	add.s32 	%r442, %r441, -128;
	shr.u32 	%r443, %r442, 5;
	mul.wide.u32 	%rd190, %r443, 4;
	sub.s64 	%rd86, %rd1, %rd190;
	ld.local.u32 	%r548, [%rd86+24];
	ld.local.u32 	%r549, [%rd86+20];
	setp.eq.s32 	%p115, %r160, 0;
	@%p115 bra 	$L__BB0_112;
	shf.l.wrap.b32 	%r548, %r549, %r548, %r160;
	ld.local.u32 	%r444, [%rd86+16];
	shf.l.wrap.b32 	%r549, %r444, %r549, %r160;
$L__BB0_112:
	shr.u32 	%r445, %r548, 30;
	shf.l.wrap.b32 	%r446, %r549, %r548, 2;
	shl.b32 	%r447, %r549, 2;
	shr.u32 	%r448, %r446, 31;
	add.s32 	%r449, %r448, %r445;
	neg.s32 	%r450, %r449;
	setp.lt.s32 	%p116, %r157, 0;
	selp.b32 	%r550, %r450, %r449, %p116;
	xor.b32  	%r451, %r446, %r157;
	shr.s32 	%r452, %r446, 31;
	xor.b32  	%r453, %r452, %r446;
	xor.b32  	%r454, %r452, %r447;
	cvt.u64.u32 	%rd191, %r453;
	shl.b64 	%rd192, %rd191, 32;
	cvt.u64.u32 	%rd193, %r454;
	or.b64  	%rd194, %rd192, %rd193;
	cvt.rn.f64.s64 	%fd28, %rd194;
	mul.f64 	%fd29, %fd28, 0d3BF921FB54442D19;
	cvt.rn.f32.f64 	%f412, %fd29;
	neg.f32 	%f413, %f412;
	setp.lt.s32 	%p117, %r451, 0;
	selp.f32 	%f468, %f413, %f412, %p117;
$L__BB0_113:
	add.s32 	%r456, %r550, 1;
	mul.rn.f32 	%f415, %f468, %f468;
	and.b32  	%r457, %r550, 1;
	setp.eq.b32 	%p119, %r457, 1;
	selp.f32 	%f416, %f468, 0f3F800000, %p119;
	fma.rn.f32 	%f417, %f415, %f416, 0f00000000;
	fma.rn.f32 	%f418, %f415, 0f37CBAC00, 0fBAB607ED;
	selp.f32 	%f419, 0fB94D4153, %f418, %p119;
	selp.f32 	%f420, 0f3C0885E4, 0f3D2AAABB, %p119;
	fma.rn.f32 	%f421, %f419, %f415, %f420;
	selp.f32 	%f422, 0fBE2AAAA8, 0fBEFFFFFF, %p119;
	fma.rn.f32 	%f423, %f421, %f415, %f422;
	fma.rn.f32 	%f424, %f423, %f417, %f416;
	and.b32  	%r458, %r456, 2;
	setp.eq.s32 	%p120, %r458, 0;
	mov.f32 	%f425, 0f00000000;
	sub.f32 	%f426, %f425, %f424;
	selp.f32 	%f427, %f424, %f426, %p120;
	mul.f32 	%f428, %f467, 0f3F000000;
	fma.rn.f32 	%f470, %f428, %f427, 0f3F000000;
	@%p112 bra 	$L__BB0_121;
	setp.neu.f32 	%p121, %f83, 0f7F800000;
	@%p121 bra 	$L__BB0_116;
	mov.f32 	%f431, 0f00000000;
	mul.rn.f32 	%f469, %f39, %f431;
	mov.b32 	%r554, 0;
	bra.uni 	$L__BB0_121;
$L__BB0_116:
	mov.b32 	%r169, %f39;
	shl.b32 	%r460, %r169, 8;
	or.b32  	%r170, %r460, -2147483648;
	mov.b64 	%rd254, 0;
	mov.b32 	%r551, 0;
	mov.u64 	%rd252, __cudart_i2opi_f;
	mov.u64 	%rd253, %rd1;
$L__BB0_117:
	.pragma "nounroll";
	ld.global.nc.u32 	%r461, [%rd252];
	mad.wide.u32 	%rd197, %r461, %r170, %rd254;
	shr.u64 	%rd254, %rd197, 32;
	st.local.u32 	[%rd253], %rd197;
	add.s32 	%r551, %r551, 1;
	add.s64 	%rd253, %rd253, 4;
	add.s64 	%rd252, %rd252, 4;
	setp.ne.s32 	%p122, %r551, 6;
	@%p122 bra 	$L__BB0_117;
	shr.u32 	%r462, %r169, 23;
	st.local.u32 	[%rd1+24], %rd254;
	and.b32  	%r173, %r462, 31;
	and.b32  	%r463, %r462, 224;
	add.s32 	%r464, %r463, -128;
	shr.u32 	%r465, %r464, 5;
	mul.wide.u32 	%rd198, %r465, 4;
	sub.s64 	%rd93, %rd1, %rd198;
	ld.local.u32 	%r552, [%rd93+24];
	ld.local.u32 	%r553, [%rd93+20];
	setp.eq.s32 	%p123, %r173, 0;
	@%p123 bra 	$L__BB0_120;
	shf.l.wrap.b32 	%r552, %r553, %r552, %r173;
	ld.local.u32 	%r466, [%rd93+16];
	shf.l.wrap.b32 	%r553, %r466, %r553, %r173;
$L__BB0_120:
	shr.u32 	%r467, %r552, 30;
	shf.l.wrap.b32 	%r468, %r553, %r552, 2;
	shl.b32 	%r469, %r553, 2;
	shr.u32 	%r470, %r468, 31;
	add.s32 	%r471, %r470, %r467;
	neg.s32 	%r472, %r471;
	setp.lt.s32 	%p124, %r169, 0;
	selp.b32 	%r554, %r472, %r471, %p124;
	xor.b32  	%r473, %r468, %r169;
	shr.s32 	%r474, %r468, 31;
	xor.b32  	%r475, %r474, %r468;
	xor.b32  	%r476, %r474, %r469;
	cvt.u64.u32 	%rd199, %r475;
	shl.b64 	%rd200, %rd199, 32;
	cvt.u64.u32 	%rd201, %r476;
	or.b64  	%rd202, %rd200, %rd201;
	cvt.rn.f64.s64 	%fd30, %rd202;
	mul.f64 	%fd31, %fd30, 0d3BF921FB54442D19;
	cvt.rn.f32.f64 	%f429, %fd31;
	neg.f32 	%f430, %f429;
	setp.lt.s32 	%p125, %r473, 0;
	selp.f32 	%f469, %f430, %f429, %p125;
$L__BB0_121:
	mul.rn.f32 	%f432, %f469, %f469;
	and.b32  	%r478, %r554, 1;
	setp.eq.b32 	%p126, %r478, 1;
	selp.f32 	%f433, 0f3F800000, %f469, %p126;
	fma.rn.f32 	%f434, %f432, %f433, 0f00000000;
	fma.rn.f32 	%f435, %f432, 0f37CBAC00, 0fBAB607ED;
	selp.f32 	%f436, %f435, 0fB94D4153, %p126;
	selp.f32 	%f437, 0f3D2AAABB, 0f3C0885E4, %p126;
	fma.rn.f32 	%f438, %f436, %f432, %f437;
	selp.f32 	%f439, 0fBEFFFFFF, 0fBE2AAAA8, %p126;
	fma.rn.f32 	%f440, %f438, %f432, %f439;
	fma.rn.f32 	%f441, %f440, %f434, %f433;
	and.b32  	%r479, %r554, 2;
	setp.eq.s32 	%p127, %r479, 0;
	mov.f32 	%f442, 0f00000000;
	sub.f32 	%f443, %f442, %f441;
	selp.f32 	%f444, %f441, %f443, %p127;
	mul.f32 	%f445, %f467, 0f3F000000;
	mul.f32 	%f471, %f445, %f444;
$L__BB0_122:
	add.f32 	%f446, %f471, 0f3F000000;
	mov.f32 	%f447, 0f3F800000;
	sub.f32 	%f95, %f447, %f446;
	setp.eq.s64 	%p128, %rd96, 0;
	shr.s32 	%r480, %r189, 31;
	shr.u32 	%r481, %r480, 30;
	add.s32 	%r482, %r189, %r481;
	shr.s32 	%r182, %r482, 2;
	setp.ne.s32 	%p129, %r1, %r182;
	shr.u32 	%r183, %r192, 2;
	setp.ne.s32 	%p130, %r199, %r183;
	or.pred  	%p131, %p129, %p130;
	or.pred  	%p132, %p131, %p128;
	@%p132 bra 	$L__BB0_124;
	cvta.to.global.u64 	%rd203, %rd96;
	st.global.f32 	[%rd203], %f1;
	st.global.f32 	[%rd203+4], %f2;
	st.global.f32 	[%rd203+8], %f10;
	st.global.f32 	[%rd203+12], %f18;
	st.global.f32 	[%rd203+16], %f36;
	st.global.f32 	[%rd203+20], %f37;
	st.global.f32 	[%rd203+24], %f38;
	st.global.f32 	[%rd203+28], %f39;
	st.global.f32 	[%rd203+32], %f40;
	st.global.f32 	[%rd203+36], %f467;
	st.global.f32 	[%rd203+40], %f470;
	st.global.f32 	[%rd203+44], %f95;
$L__BB0_124:
	or.b32  	%r483, %r1, %r199;
	setp.eq.s32 	%p133, %r483, 0;
	@%p133 bra 	$L__BB0_127;
	setp.eq.s32 	%p134, %r199, 0;
	add.s32 	%r184, %r189, -1;
	setp.eq.s32 	%p135, %r1, %r184;
	and.pred  	%p136, %p135, %p134;
	@%p136 bra 	$L__BB0_127;
	setp.ne.s32 	%p137, %r1, %r184;
	setp.ne.s32 	%p138, %r1, 0;
	add.s32 	%r484, %r192, -1;
	setp.ne.s32 	%p139, %r199, %r484;
	and.pred  	%p140, %p138, %p137;
	or.pred  	%p141, %p140, %p139;
	@%p141 bra 	$L__BB0_128;
$L__BB0_127:
	cvt.f64.f32 	%fd32, %f470;
	cvt.f64.f32 	%fd33, %f95;
	st.local.v2.u32 	[%rd2], {%r1, %r199};
	st.local.f64 	[%rd2+8], %fd32;
	st.local.f64 	[%rd2+16], %fd33;
	mov.u64 	%rd204, $str;
	cvta.global.u64 	%rd205, %rd204;
	add.u64 	%rd206, %SP, 32;
	{ // callseq 0, 0
	.param .b64 param0;
	st.param.b64 	[param0], %rd205;
	.param .b64 param1;
	st.param.b64 	[param1], %rd206;
	.param .b32 retval0;
	call.uni (retval0), 
	vprintf, 
	(
	param0, 
	param1
	);
	ld.param.b32 	%r485, [retval0];
	} // callseq 0
$L__BB0_128:
	setp.ge.f32 	%p142, %f470, 0f00000000;
	setp.le.f32 	%p143, %f470, 0f3F800000;
	and.pred  	%p144, %p142, %p143;
	setp.ge.f32 	%p145, %f95, 0f00000000;
	setp.le.f32 	%p146, %f95, 0f3F800000;
	and.pred  	%p147, %p145, %p146;
	and.pred  	%p148, %p144, %p147;
	not.pred 	%p149, %p148;
	@%p149 bra 	$L__BB0_131;
	setp.ne.s32 	%p153, %r199, %r183;
	setp.ne.s32 	%p154, %r1, %r182;
	tex.2d.v4.f32.f32 	{%f448, %f449, %f450, %f451}, [%rd95, {%f470, %f95}];
	mul.f32 	%f452, %f448, 0f437F0000;
	cvt.rzi.u32.f32 	%r185, %f452;
	cvt.u16.u32 	%rs15, %r185;
	mul.f32 	%f453, %f449, 0f437F0000;
	cvt.rzi.u32.f32 	%r186, %f453;
	cvt.u16.u32 	%rs14, %r186;
	mul.f32 	%f454, %f450, 0f437F0000;
	cvt.rzi.u32.f32 	%r187, %f454;
	cvt.u16.u32 	%rs13, %r187;
	mul.f32 	%f455, %f451, 0f437F0000;
	cvt.rzi.u32.f32 	%r188, %f455;
	cvt.u16.u32 	%rs16, %r188;
	or.pred  	%p155, %p154, %p153;
	@%p155 bra 	$L__BB0_133;
	cvt.f64.f32 	%fd36, %f470;
	cvt.f64.f32 	%fd37, %f95;
	and.b32  	%r489, %r185, 255;
	and.b32  	%r490, %r186, 255;
	and.b32  	%r491, %r187, 255;
	and.b32  	%r492, %r188, 255;
	st.local.v2.f64 	[%rd2], {%fd36, %fd37};
	st.local.v4.u32 	[%rd2+16], {%r489, %r490, %r491, %r492};
	mov.u64 	%rd210, $str$1;
	cvta.global.u64 	%rd211, %rd210;
	add.u64 	%rd212, %SP, 32;
	{ // callseq 2, 0
	.param .b64 param0;
	st.param.b64 	[param0], %rd211;
	.param .b64 param1;
	st.param.b64 	[param1], %rd212;
	.param .b32 retval0;
	call.uni (retval0), 
	vprintf, 
	(
	param0, 
	param1
	);
	ld.param.b32 	%r493, [retval0];
	} // callseq 2
	bra.uni 	$L__BB0_133;
$L__BB0_131:
	setp.ne.s32 	%p150, %r199, %r183;
	setp.ne.s32 	%p151, %r1, %r182;
	mov.b16 	%rs14, 0;
	mov.b16 	%rs13, 255;
	or.pred  	%p152, %p151, %p150;
	mov.u16 	%rs15, %rs14;
	mov.u16 	%rs16, %rs13;
	@%p152 bra 	$L__BB0_133;
	cvt.f64.f32 	%fd34, %f470;
	cvt.f64.f32 	%fd35, %f95;
	st.local.v2.f64 	[%rd2], {%fd34, %fd35};
	mov.u64 	%rd207, $str$2;
	cvta.global.u64 	%rd208, %rd207;
	add.u64 	%rd209, %SP, 32;
	{ // callseq 1, 0
	.param .b64 param0;
	st.param.b64 	[param0], %rd208;
	.param .b64 param1;
	st.param.b64 	[param1], %rd209;
	.param .b32 retval0;
	call.uni (retval0), 
	vprintf, 
	(
	param0, 
	param1
	);
	ld.param.b32 	%r487, [retval0];
	} // callseq 1
$L__BB0_133:
	mad.lo.s32 	%r495, %r189, %r199, %r1;
	cvta.to.global.u64 	%rd213, %rd94;
	mul.wide.s32 	%rd214, %r495, 4;
	add.s64 	%rd215, %rd213, %rd214;
	cvt.u32.u16 	%r496, %rs16;
	cvt.u32.u16 	%r497, %rs13;
	prmt.b32 	%r498, %r497, %r496, 0x3340U;
	cvt.u32.u16 	%r499, %rs14;
	cvt.u32.u16 	%r500, %rs15;
	prmt.b32 	%r501, %r500, %r499, 0x3340U;
	prmt.b32 	%r502, %r501, %r498, 0x5410U;
	st.global.u32 	[%rd215], %r502;
$L__BB0_134:
	ret;

}


// ===== COMPILED SASS (sm_100) =====

	.target	sm_100

	.elftype	@"ET_EXEC"


//--------------------- .note.nv.tkinfo           --------------------------
	.section	.note.nv.tkinfo,"",@"SHT_NOTE"
	.sectionflags	@"SHF_NOTE_NV_TKINFO"
	.tkinfo
        /*0018*/ 	.word	0x00000002
        /*0030*/ 	.string	""
        /*0030*/ 	.string	"ptxas"
        /*0030*/ 	.string	"Cuda compilation tools, release 13.0, V13.0.88"
        /*0030*/ 	.string	"Build cuda_13.0.r13.0/compiler.36424714_0"
        /*0030*/ 	.string	"-arch sm_100 -m 64 "



//--------------------- .note.nv.cuinfo           --------------------------
	.section	.note.nv.cuinfo,"",@"SHT_NOTE"
	.sectionflags	@"SHF_NOTE_NV_CUINFO"
        /*0018*/ 	.short	0x0002
        /*001a*/ 	.short	0x0064
        /*001c*/ 	.short	0x0082
	.zero		2


//--------------------- .nv.info                  --------------------------
	.section	.nv.info,"",@"SHT_CUDA_INFO"
	.align	4


	//----- nvinfo : EIATTR_REGCOUNT
	.align		4
        /*0000*/ 	.byte	0x04, 0x2f
        /*0002*/ 	.short	(.L_5 - .L_4)
	.align		4
.L_4:
        /*0004*/ 	.word	index@(_Z19dewarpFisheyeKernelP6uchar4iiffffffffiyPf)
        /*0008*/ 	.word	0x00000024


	//----- nvinfo : EIATTR_FRAME_SIZE
	.align		4
.L_5:
        /*000c*/ 	.byte	0x04, 0x11
        /*000e*/ 	.short	(.L_7 - .L_6)
	.align		4
.L_6:
        /*0010*/ 	.word	index@($__internal_1_$__cuda_sm3x_div_rn_noftz_f32_slowpath)
        /*0014*/ 	.word	0x00000040


	//----- nvinfo : EIATTR_FRAME_SIZE
	.align		4
.L_7:
        /*0018*/ 	.byte	0x04, 0x11
        /*001a*/ 	.short	(.L_9 - .L_8)
	.align		4
.L_8:
        /*001c*/ 	.word	index@($__internal_0_$__cuda_sm20_div_rn_f64_full)
        /*0020*/ 	.word	0x00000040


	//----- nvinfo : EIATTR_FRAME_SIZE
	.align		4
.L_9:
        /*0024*/ 	.byte	0x04, 0x11
        /*0026*/ 	.short	(.L_11 - .L_10)
	.align		4
.L_10:
        /*0028*/ 	.word	index@(_Z19dewarpFisheyeKernelP6uchar4iiffffffffiyPf)
        /*002c*/ 	.word	0x00000040


	//----- nvinfo : EIATTR_MIN_STACK_SIZE
	.align		4
.L_11:
        /*0030*/ 	.byte	0x04, 0x12
        /*0032*/ 	.short	(.L_13 - .L_12)
	.align		4
.L_12:
        /*0034*/ 	.word	index@(_Z19dewarpFisheyeKernelP6uchar4iiffffffffiyPf)
        /*0038*/ 	.word	0x00000040
.L_13:


//--------------------- .nv.compat                --------------------------
	.section	.nv.compat,"",@"SHT_CUDA_COMPAT_INFO"
	.align	4
        /*0000*/ 	.byte	0x02, 0x09, 0x00, 0x00, 0x02, 0x02, 0x02, 0x00, 0x02, 0x05, 0x05, 0x00, 0x03, 0x07, 0x01, 0x01
        /*0010*/ 	.byte	0x02, 0x03, 0x00, 0x00, 0x02, 0x06, 0x01, 0x00, 0x04, 0x0b, 0x08, 0x00, 0x01, 0x00, 0x00, 0x00
        /*0020*/ 	.byte	0x00, 0x00, 0x00, 0x00


//--------------------- .nv.info._Z19dewarpFisheyeKernelP6uchar4iiffffffffiyPf --------------------------
	.section	.nv.info._Z19dewarpFisheyeKernelP6uchar4iiffffffffiyPf,"",@"SHT_CUDA_INFO"
	.sectionflags	@""
	.align	4


	//----- nvinfo : EIATTR_CUDA_API_VERSION
	.align		4
        /*0000*/ 	.byte	0x04, 0x37
        /*0002*/ 	.short	(.L_15 - .L_14)
.L_14:
        /*0004*/ 	.word	0x00000082


	//----- nvinfo : EIATTR_KPARAM_INFO
	.align		4
.L_15:
        /*0008*/ 	.byte	0x04, 0x17
        /*000a*/ 	.short	(.L_17 - .L_16)
.L_16:
        /*000c*/ 	.word	0x00000000
        /*0010*/ 	.short	0x000d
        /*0012*/ 	.short	0x0040
        /*0014*/ 	.byte	0x00, 0xf5, 0x21, 0x00


	//----- nvinfo : EIATTR_KPARAM_INFO
	.align		4
.L_17:
        /*0018*/ 	.byte	0x04, 0x17
        /*001a*/ 	.short	(.L_19 - .L_18)
.L_18:
        /*001c*/ 	.word	0x00000000
        /*0020*/ 	.short	0x000c
        /*0022*/ 	.short	0x0038
        /*0024*/ 	.byte	0x00, 0xf0, 0x21, 0x00


	//----- nvinfo : EIATTR_KPARAM_INFO
	.align		4
.L_19:
        /*0028*/ 	.byte	0x04, 0x17
        /*002a*/ 	.short	(.L_21 - .L_20)
.L_20:
        /*002c*/ 	.word	0x00000000
        /*0030*/ 	.short	0x000b
        /*0032*/ 	.short	0x0030
        /*0034*/ 	.byte	0x00, 0xf0, 0x11, 0x00


	//----- nvinfo : EIATTR_KPARAM_INFO
	.align		4
.L_21:
        /*0038*/ 	.byte	0x04, 0x17
        /*003a*/ 	.short	(.L_23 - .L_22)
.L_22:
        /*003c*/ 	.word	0x00000000
        /*0040*/ 	.short	0x000a
        /*0042*/ 	.short	0x002c
        /*0044*/ 	.byte	0x00, 0xf0, 0x11, 0x00


	//----- nvinfo : EIATTR_KPARAM_INFO
	.align		4
.L_23:
        /*0048*/ 	.byte	0x04, 0x17
        /*004a*/ 	.short	(.L_25 - .L_24)
.L_24:
        /*004c*/ 	.word	0x00000000
        /*0050*/ 	.short	0x0009
        /*0052*/ 	.short	0x0028
        /*0054*/ 	.byte	0x00, 0xf0, 0x11, 0x00


	//----- nvinfo : EIATTR_KPARAM_INFO
	.align		4
.L_25:
        /*0058*/ 	.byte	0x04, 0x17
        /*005a*/ 	.short	(.L_27 - .L_26)
.L_26:
        /*005c*/ 	.word	0x00000000
        /*0060*/ 	.short	0x0008
        /*0062*/ 	.short	0x0024
        /*0064*/ 	.byte	0x00, 0xf0, 0x11, 0x00


	//----- nvinfo : EIATTR_KPARAM_INFO
	.align		4
.L_27:
        /*0068*/ 	.byte	0x04, 0x17
        /*006a*/ 	.short	(.L_29 - .L_28)
.L_28:
        /*006c*/ 	.word	0x00000000
        /*0070*/ 	.short	0x0007
        /*0072*/ 	.short	0x0020
        /*0074*/ 	.byte	0x00, 0xf0, 0x11, 0x00


	//----- nvinfo : EIATTR_KPARAM_INFO
	.align		4
.L_29:
        /*0078*/ 	.byte	0x04, 0x17
        /*007a*/ 	.short	(.L_31 - .L_30)
.L_30:
        /*007c*/ 	.word	0x00000000
        /*0080*/ 	.short	0x0006
        /*0082*/ 	.short	0x001c
        /*0084*/ 	.byte	0x00, 0xf0, 0x11, 0x00


	//----- nvinfo : EIATTR_KPARAM_INFO
	.align		4
.L_31:
        /*0088*/ 	.byte	0x04, 0x17
        /*008a*/ 	.short	(.L_33 - .L_32)
.L_32:
        /*008c*/ 	.word	0x00000000
        /*0090*/ 	.short	0x0005
        /*0092*/ 	.short	0x0018
        /*0094*/ 	.byte	0x00, 0xf0, 0x11, 0x00


	//----- nvinfo : EIATTR_KPARAM_INFO
	.align		4
.L_33:
        /*0098*/ 	.byte	0x04, 0x17
        /*009a*/ 	.short	(.L_35 - .L_34)
.L_34:
        /*009c*/ 	.word	0x00000000
        /*00a0*/ 	.short	0x0004
        /*00a2*/ 	.short	0x0014
        /*00a4*/ 	.byte	0x00, 0xf0, 0x11, 0x00


	//----- nvinfo : EIATTR_KPARAM_INFO
	.align		4
.L_35:
        /*00a8*/ 	.byte	0x04, 0x17
        /*00aa*/ 	.short	(.L_37 - .L_36)
.L_36:
        /*00ac*/ 	.word	0x00000000
        /*00b0*/ 	.short	0x0003
        /*00b2*/ 	.short	0x0010
        /*00b4*/ 	.byte	0x00, 0xf0, 0x11, 0x00


	//----- nvinfo : EIATTR_KPARAM_INFO
	.align		4
.L_37:
        /*00b8*/ 	.byte	0x04, 0x17
        /*00ba*/ 	.short	(.L_39 - .L_38)
.L_38:
        /*00bc*/ 	.word	0x00000000
        /*00c0*/ 	.short	0x0002
        /*00c2*/ 	.short	0x000c
        /*00c4*/ 	.byte	0x00, 0xf0, 0x11, 0x00


	//----- nvinfo : EIATTR_KPARAM_INFO
	.align		4
.L_39:
        /*00c8*/ 	.byte	0x04, 0x17
        /*00ca*/ 	.short	(.L_41 - .L_40)
.L_40:
        /*00cc*/ 	.word	0x00000000
        /*00d0*/ 	.short	0x0001
        /*00d2*/ 	.short	0x0008
        /*00d4*/ 	.byte	0x00, 0xf0, 0x11, 0x00


	//----- nvinfo : EIATTR_KPARAM_INFO
	.align		4
.L_41:
        /*00d8*/ 	.byte	0x04, 0x17
        /*00da*/ 	.short	(.L_43 - .L_42)
.L_42:
        /*00dc*/ 	.word	0x00000000
        /*00e0*/ 	.short	0x0000
        /*00e2*/ 	.short	0x0000
        /*00e4*/ 	.byte	0x00, 0xf5, 0x21, 0x00


	//----- nvinfo : EIATTR_SPARSE_MMA_MASK
	.align		4
.L_43:
        /*00e8*/ 	.byte	0x03, 0x50
        /*00ea*/ 	.short	0x0000


	//----- nvinfo : EIATTR_MAXREG_COUNT
	.align		4
        /*00ec*/ 	.byte	0x03, 0x1b
        /*00ee*/ 	.short	0x00ff


	//----- nvinfo : EIATTR_EXTERNS
	.align		4
        /*00f0*/ 	.byte	0x04, 0x0f
        /*00f2*/ 	.short	(.L_45 - .L_44)


	//   ....[0]....
	.align		4
.L_44:
        /*00f4*/ 	.word	index@(vprintf)


	//----- nvinfo : EIATTR_MERCURY_ISA_VERSION
	.align		4
.L_45:
        /*00f8*/ 	.byte	0x03, 0x5f
        /*00fa*/ 	.short	0x0101


	//----- nvinfo : EIATTR_VRC_CTA_INIT_COUNT
	.align		4
        /*00fc*/ 	.byte	0x02, 0x4a
	.zero		1
	.zero		1


	//----- nvinfo : EIATTR_SYSCALL_OFFSETS
	.align		4
        /*0100*/ 	.byte	0x04, 0x46
        /*0102*/ 	.short	(.L_47 - .L_46)


	//   ....[0]....
.L_46:
        /*0104*/ 	.word	0x000055e0


	//   ....[1]....
        /*0108*/ 	.word	0x000058a0


	//   ....[2]....
        /*010c*/ 	.word	0x000059e0


	//----- nvinfo : EIATTR_EXIT_INSTR_OFFSETS
	.align		4
.L_47:
        /*0110*/ 	.byte	0x04, 0x1c
        /*0112*/ 	.short	(.L_49 - .L_48)


	//   ....[0]....
.L_48:
        /*0114*/ 	.word	0x00000110


	//   ....[1]....
        /*0118*/ 	.word	0x00005ac0


	//----- nvinfo : EIATTR_INDIRECT_BRANCH_TARGETS
	.align		4
.L_49:
        /*011c*/ 	.byte	0x04, 0x34
        /*011e*/ 	.short	(.L_51 - .L_50)


	//   ....[0]....
.L_50:
        /*0120*/ 	.word	.L_x_79@srel
        /*0124*/ 	.short	0x0
        /*0126*/ 	.short	0x0
        /*0128*/ 	.word	0x3
        /*012c*/ 	.word	.L_x_80@srel
        /*0130*/ 	.word	.L_x_81@srel
        /*0134*/ 	.word	.L_x_31@srel


	//   ....[1]....
        /*0138*/ 	.word	.L_x_83@srel
        /*013c*/ 	.short	0x0
        /*013e*/ 	.short	0x0
        /*0140*/ 	.word	0x3
        /*0144*/ 	.word	.L_x_84@srel
        /*0148*/ 	.word	.L_x_85@srel
        /*014c*/ 	.word	.L_x_31@srel


	//----- nvinfo : EIATTR_CRS_STACK_SIZE
	.align		4
.L_51:
        /*0150*/ 	.byte	0x04, 0x1e
        /*0152*/ 	.short	(.L_53 - .L_52)
.L_52:
        /*0154*/ 	.word	0x00000000


	//----- nvinfo : EIATTR_CBANK_PARAM_SIZE
	.align		4
.L_53:
        /*0158*/ 	.byte	0x03, 0x19
        /*015a*/ 	.short	0x0048


	//----- nvinfo : EIATTR_PARAM_CBANK
	.align		4
        /*015c*/ 	.byte	0x04, 0x0a
        /*015e*/ 	.short	(.L_55 - .L_54)
	.align		4
.L_54:
        /*0160*/ 	.word	index@(.nv.constant0._Z19dewarpFisheyeKernelP6uchar4iiffffffffiyPf)
        /*0164*/ 	.short	0x0380
        /*0166*/ 	.short	0x0048


	//----- nvinfo : EIATTR_SW_WAR
	.align		4
.L_55:
        /*0168*/ 	.byte	0x04, 0x36
        /*016a*/ 	.short	(.L_57 - .L_56)
.L_56:
        /*016c*/ 	.word	0x00000008
.L_57:


//--------------------- .nv.callgraph             --------------------------
	.section	.nv.callgraph,"",@"SHT_CUDA_CALLGRAPH"
	.align	4
	.sectionentsize	8
	.align		4
        /*0000*/ 	.word	0x00000000
	.align		4
        /*0004*/ 	.word	0xffffffff
	.align		4
        /*0008*/ 	.word	index@(_Z19dewarpFisheyeKernelP6uchar4iiffffffffiyPf)
	.align		4
        /*000c*/ 	.word	index@(vprintf)
	.align		4
        /*0010*/ 	.word	0x00000000
	.align		4
        /*0014*/ 	.word	0xfffffffe
	.align		4
        /*0018*/ 	.word	0x00000000
	.align		4
        /*001c*/ 	.word	0xfffffffd
	.align		4
        /*0020*/ 	.word	0x00000000
	.align		4
        /*0024*/ 	.word	0xfffffffc


//--------------------- .nv.constant4             --------------------------
	.section	.nv.constant4,"a",@progbits
	.align	8
	.align		8
.nv.constant4:
        /*0000*/ 	.dword	vprintf
	.align		8
        /*0008*/ 	.dword	$str
	.align		8
        /*0010*/ 	.dword	$str$1
	.align		8
        /*0018*/ 	.dword	$str$2
	.align		8
        /*0020*/ 	.dword	__cudart_i2opi_f


//--------------------- .nv.constant2._Z19dewarpFisheyeKernelP6uchar4iiffffffffiyPf --------------------------
	.section	.nv.constant2._Z19dewarpFisheyeKernelP6uchar4iiffffffffiyPf,"a",@progbits
	.sectionflags	@""
	.align	4
.nv.constant2._Z19dewarpFisheyeKernelP6uchar4iiffffffffiyPf:
        /*0000*/ 	.byte	0xc0, 0x28, 0x00, 0x00, 0xb0, 0x23, 0x00, 0x00, 0xc0, 0x37, 0x00, 0x00, 0x60, 0x30, 0x00, 0x00
        /*0010*/ 	.byte	0xa0, 0x2e, 0x00, 0x00, 0xc0, 0x37, 0x00, 0x00


//--------------------- .text._Z19dewarpFisheyeKernelP6uchar4iiffffffffiyPf --------------------------
	.section	.text._Z19dewarpFisheyeKernelP6uchar4iiffffffffiyPf,"ax",@progbits
	.align	128
        .global         _Z19dewarpFisheyeKernelP6uchar4iiffffffffiyPf
        .type           _Z19dewarpFisheyeKernelP6uchar4iiffffffffiyPf,@function
        .size           _Z19dewarpFisheyeKernelP6uchar4iiffffffffiyPf,(.L_x_88 - _Z19dewarpFisheyeKernelP6uchar4iiffffffffiyPf)
        .other          _Z19dewarpFisheyeKernelP6uchar4iiffffffffiyPf,@"STO_CUDA_ENTRY STV_DEFAULT"
_Z19dewarpFisheyeKernelP6uchar4iiffffffffiyPf:
.text._Z19dewarpFisheyeKernelP6uchar4iiffffffffiyPf:
[----:B------:R-:W0:Y:S01]  /*0000*/  LDC R1, c[0x0][0x37c] ;  /* 0x0000df00ff017b82 */ /* 0x000e220000000800 */
[----:B------:R-:W1:Y:S01]  /*0010*/  S2R R0, SR_TID.Y ;  /* 0x0000000000007919 */ /* 0x000e620000002200 */
[----:B------:R-:W2:Y:S06]  /*0020*/  LDCU UR5, c[0x0][0x2fc] ;  /* 0x00005f80ff0577ac */ /* 0x000eac0008000800 */
[----:B------:R-:W3:Y:S01]  /*0030*/  LDC R16, c[0x0][0x360] ;  /* 0x0000d800ff107b82 */ /* 0x000ee20000000800 */
[----:B0-----:R-:W-:Y:S01]  /*0040*/  VIADD R1, R1, 0xffffffc0 ;  /* 0xffffffc001017836 */ /* 0x001fe20000000000 */
[----:B------:R-:W3:Y:S01]  /*0050*/  S2R R3, SR_TID.X ;  /* 0x0000000000037919 */ /* 0x000ee20000002100 */
[----:B------:R-:W0:Y:S01]  /*0060*/  LDCU.64 UR8, c[0x0][0x388] ;  /* 0x00007100ff0877ac */ /* 0x000e220008000a00 */
[----:B------:R-:W4:Y:S04]  /*0070*/  LDCU UR4, c[0x0][0x2f8] ;  /* 0x00005f00ff0477ac */ /* 0x000f280008000800 */
[----:B------:R-:W1:Y:S08]  /*0080*/  S2UR UR7, SR_CTAID.Y ;  /* 0x00000000000779c3 */ /* 0x000e700000002600 */
[----:B------:R-:W1:Y:S08]  /*0090*/  LDC R17, c[0x0][0x364] ;  /* 0x0000d900ff117b82 */ /* 0x000e700000000800 */
[----:B------:R-:W3:Y:S01]  /*00a0*/  S2UR UR6, SR_CTAID.X ;  /* 0x00000000000679c3 */ /* 0x000ee20000002500 */
[----:B----4-:R-:W-:-:S05]  /*00b0*/  IADD3 R18, P1, PT, R1, UR4, RZ ;  /* 0x0000000401127c10 */ /* 0x010fca000ff3e0ff */
[----:B--2---:R-:W-:Y:S02]  /*00c0*/  IMAD.X R2, RZ, RZ, UR5, P1 ;  /* 0x00000005ff027e24 */ /* 0x004fe400088e06ff */
[----:B-1----:R-:W-:-:S05]  /*00d0*/  IMAD R17, R17, UR7, R0 ;  /* 0x0000000711117c24 */ /* 0x002fca000f8e0200 */
[----:B0-----:R-:W-:Y:S01]  /*00e0*/  ISETP.GE.AND P0, PT, R17, UR9, PT ;  /* 0x0000000911007c0c */ /* 0x001fe2000bf06270 */
[----:B---3--:R-:W-:-:S05]  /*00f0*/  IMAD R16, R16, UR6, R3 ;  /* 0x0000000610107c24 */ /* 0x008fca000f8e0203 */
[----:B------:R-:W-:-:S13]  /*0100*/  ISETP.GE.OR P0, PT, R16, UR8, P0 ;  /* 0x0000000810007c0c */ /* 0x000fda0008706670 */
[----:B------:R-:W-:Y:S05]  /*0110*/  @P0 EXIT ;  /* 0x000000000000094d */ /* 0x000fea0003800000 */
[----:B------:R-:W-:Y:S01]  /*0120*/  I2FP.F32.S32 R11, UR8 ;  /* 0x00000008000b7c45 */ /* 0x000fe20008201400 */
[----:B------:R-:W-:Y:S01]  /*0130*/  BSSY.RECONVERGENT B0, `(.L_x_0) ;  /* 0x000000f000007945 */ /* 0x000fe20003800200 */
[----:B------:R-:W-:Y:S02]  /*0140*/  I2FP.F32.S32 R0, R16 ;  /* 0x0000001000007245 */ /* 0x000fe40000201400 */
[----:B------:R-:W0:Y:S03]  /*0150*/  MUFU.RCP R4, R11 ;  /* 0x0000000b00047308 */ /* 0x000e260000001000 */
[----:B------:R-:W-:-:S05]  /*0160*/  FADD R0, R0, 0.5 ;  /* 0x3f00000000007421 */ /* 0x000fca0000000000 */
[----:B------:R-:W1:Y:S01]  /*0170*/  FCHK P0, R0, R11 ;  /* 0x0000000b00007302 */ /* 0x000e620000000000 */
[----:B0-----:R-:W-:-:S04]  /*0180*/  FFMA R3, -R11, R4, 1 ;  /* 0x3f8000000b037423 */ /* 0x001fc80000000104 */
[----:B------:R-:W-:-:S04]  /*0190*/  FFMA R3, R4, R3, R4 ;  /* 0x0000000304037223 */ /* 0x000fc80000000004 */
[----:B------:R-:W-:-:S04]  /*01a0*/  FFMA R4, R0, R3, RZ ;  /* 0x0000000300047223 */ /* 0x000fc800000000ff */
[----:B------:R-:W-:-:S04]  /*01b0*/  FFMA R19, -R11, R4, R0 ;  /* 0x000000040b137223 */ /* 0x000fc80000000100 */
[----:B------:R-:W-:Y:S01]  /*01c0*/  FFMA R19, R3, R19, R4 ;  /* 0x0000001303137223 */ /* 0x000fe20000000004 */
[----:B-1----:R-:W-:Y:S06]  /*01d0*/  @!P0 BRA `(.L_x_1) ;  /* 0x0000000000108947 */ /* 0x002fec0003800000 */
[----:B------:R-:W-:Y:S01]  /*01e0*/  IMAD.MOV.U32 R10, RZ, RZ, R0 ;  /* 0x000000ffff0a7224 */ /* 0x000fe200078e0000 */
[----:B------:R-:W-:-:S07]  /*01f0*/  MOV R14, 0x210 ;  /* 0x00000210000e7802 */ /* 0x000fce0000000f00 */
[----:B------:R-:W-:Y:S05]  /*0200*/  CALL.REL.NOINC `($__internal_1_$__cuda_sm3x_div_rn_noftz_f32_slowpath) ;  /* 0x0000005c009c7944 */ /* 0x000fea0003c00000 */
[----:B------:R-:W-:-:S07]  /*0210*/  IMAD.MOV.U32 R19, RZ, RZ, R10 ;  /* 0x000000ffff137224 */ /* 0x000fce00078e000a */
.L_x_1:
[----:B------:R-:W-:Y:S05]  /*0220*/  BSYNC.RECONVERGENT B0 ;  /* 0x0000000000007941 */ /* 0x000fea0003800200 */
.L_x_0:
[----:B------:R-:W0:Y:S01]  /*0230*/  LDCU UR4, c[0x0][0x38c] ;  /* 0x00007180ff0477ac */ /* 0x000e220008000800 */
[----:B------:R-:W-:Y:S01]  /*0240*/  I2FP.F32.U32 R0, R17 ;  /* 0x0000001100007245 */ /* 0x000fe20000201000 */
[----:B------:R-:W-:Y:S04]  /*0250*/  BSSY.RECONVERGENT B0, `(.L_x_2) ;  /* 0x000000f000007945 */ /* 0x000fe80003800200 */
[----:B------:R-:W-:Y:S01]  /*0260*/  FADD R0, R0, 0.5 ;  /* 0x3f00000000007421 */ /* 0x000fe20000000000 */
[----:B0-----:R-:W-:-:S04]  /*0270*/  I2FP.F32.U32 R11, UR4 ;  /* 0x00000004000b7c45 */ /* 0x001fc80008201000 */
[----:B------:R-:W0:Y:S08]  /*0280*/  MUFU.RCP R4, R11 ;  /* 0x0000000b00047308 */ /* 0x000e300000001000 */
        /* <DEDUP_REMOVED lines=11> */
.L_x_3:
[----:B------:R-:W-:Y:S05]  /*0340*/  BSYNC.RECONVERGENT B0 ;  /* 0x0000000000007941 */ /* 0x000fea0003800200 */
.L_x_2:
[----:B------:R-:W0:Y:S01]  /*0350*/  LDC R7, c[0x0][0x390] ;  /* 0x0000e400ff077b82 */ /* 0x000e220000000800 */
[----:B------:R-:W1:Y:S01]  /*0360*/  LDCU UR4, c[0x0][0x3a8] ;  /* 0x00007500ff0477ac */ /* 0x000e620008000800 */
[----:B------:R-:W2:Y:S01]  /*0370*/  LDCU.64 UR36, c[0x0][0x358] ;  /* 0x00006b00ff2477ac */ /* 0x000ea20008000a00 */
[----:B-1----:R-:W-:Y:S01]  /*0380*/  FADD R8, R19, -UR4 ;  /* 0x8000000413087e21 */ /* 0x002fe20008000000 */
[----:B0-----:R-:W-:-:S04]  /*0390*/  FMUL R7, R7, 0.5 ;  /* 0x3f00000007077820 */ /* 0x001fc80000400000 */
[C---:B------:R-:W-:Y:S01]  /*03a0*/  FMUL R0, R7.reuse, 0.63661974668502807617 ;  /* 0x3f22f98307007820 */ /* 0x040fe20000400000 */
[----:B------:R-:W-:-:S05]  /*03b0*/  FSETP.GE.AND P0, PT, |R7|, 105615, PT ;  /* 0x47ce47800700780b */ /* 0x000fca0003f06200 */
[----:B------:R-:W0:Y:S02]  /*03c0*/  F2I.NTZ R0, R0 ;  /* 0x0000000000007305 */ /* 0x000e240000203100 */
[----:B0-----:R-:W-:-:S05]  /*03d0*/  I2FP.F32.S32 R4, R0 ;  /* 0x0000000000047245 */ /* 0x001fca0000201400 */
[----:B------:R-:W-:-:S04]  /*03e0*/  FFMA R3, R4, -1.5707962512969970703, R7 ;  /* 0xbfc90fda04037823 */ /* 0x000fc80000000007 */
[----:B------:R-:W-:-:S04]  /*03f0*/  FFMA R3, R4, -7.5497894158615963534e-08, R3 ;  /* 0xb3a2216804037823 */ /* 0x000fc80000000003 */
[----:B------:R-:W-:Y:S01]  /*0400*/  FFMA R3, R4, -5.3903029534742383927e-15, R3 ;  /* 0xa7c234c504037823 */ /* 0x000fe20000000003 */
[----:B--2---:R-:W-:Y:S06]  /*0410*/  @!P0 BRA `(.L_x_4) ;  /* 0x0000000000dc8947 */ /* 0x004fec0003800000 */
[----:B------:R-:W-:-:S13]  /*0420*/  FSETP.NEU.AND P0, PT, |R7|, +INF , PT ;  /* 0x7f8000000700780b */ /* 0x000fda0003f0d200 */
[----:B------:R-:W-:Y:S01]  /*0430*/  @!P0 FMUL R3, RZ, R7 ;  /* 0x00000007ff038220 */ /* 0x000fe20000400000 */
[----:B------:R-:W-:Y:S01]  /*0440*/  @!P0 IMAD.MOV.U32 R0, RZ, RZ, RZ ;  /* 0x000000ffff008224 */ /* 0x000fe200078e00ff */
[----:B------:R-:W-:Y:S06]  /*0450*/  @!P0 BRA `(.L_x_4) ;  /* 0x0000000000cc8947 */ /* 0x000fec0003800000 */
[----:B------:R-:W-:Y:S01]  /*0460*/  IMAD.SHL.U32 R3, R7, 0x100, RZ ;  /* 0x0000010007037824 */ /* 0x000fe200078e00ff */
[----:B------:R-:W0:Y:S01]  /*0470*/  LDCU.64 UR6, c[0x4][0x20] ;  /* 0x01000400ff0677ac */ /* 0x000e220008000a00 */
[----:B------:R-:W-:Y:S02]  /*0480*/  IMAD.MOV.U32 R6, RZ, RZ, RZ ;  /* 0x000000ffff067224 */ /* 0x000fe400078e00ff */
[----:B------:R-:W-:Y:S01]  /*0490*/  IMAD.MOV.U32 R15, RZ, RZ, RZ ;  /* 0x000000ffff0f7224 */ /* 0x000fe200078e00ff */
[----:B------:R-:W-:Y:S01]  /*04a0*/  LOP3.LUT R3, R3, 0x80000000, RZ, 0xfc, !PT ;  /* 0x8000000003037812 */ /* 0x000fe200078efcff */
[----:B------:R-:W-:Y:S01]  /*04b0*/  IMAD.MOV.U32 R0, RZ, RZ, R1 ;  /* 0x000000ffff007224 */ /* 0x000fe200078e0001 */
[----:B------:R-:W-:-:S06]  /*04c0*/  UMOV UR4, URZ ;  /* 0x000000ff00047c82 */ /* 0x000fcc0008000000 */
.L_x_5:
[----:B0-----:R-:W-:Y:S02]  /*04d0*/  IMAD.U32 R10, RZ, RZ, UR6 ;  /* 0x00000006ff0a7e24 */ /* 0x001fe4000f8e00ff */
[----:B------:R-:W-:-:S05]  /*04e0*/  IMAD.U32 R11, RZ, RZ, UR7 ;  /* 0x00000007ff0b7e24 */ /* 0x000fca000f8e00ff */
[----:B------:R-:W2:Y:S01]  /*04f0*/  LDG.E.CONSTANT R4, desc[UR36][R10.64] ;  /* 0x000000240a047981 */ /* 0x000ea2000c1e9900 */
[----:B------:R-:W-:Y:S02]  /*0500*/  UIADD3 UR6, UP0, UPT, UR6, 0x4, URZ ;  /* 0x0000000406067890 */ /* 0x000fe4000ff1e0ff */
[----:B------:R-:W-:Y:S02]  /*0510*/  UIADD3 UR4, UPT, UPT, UR4, 0x1, URZ ;  /* 0x0000000104047890 */ /* 0x000fe4000fffe0ff */
[----:B------:R-:W-:Y:S02]  /*0520*/  UIADD3.X UR7, UPT, UPT, URZ, UR7, URZ, UP0, !UPT ;  /* 0x00000007ff077290 */ /* 0x000fe400087fe4ff */
[----:B------:R-:W-:Y:S01]  /*0530*/  UISETP.NE.AND UP0, UPT, UR4, 0x6, UPT ;  /* 0x000000060400788c */ /* 0x000fe2000bf05270 */
[----:B--2---:R-:W-:-:S03]  /*0540*/  IMAD.WIDE.U32 R4, R4, R3, RZ ;  /* 0x0000000304047225 */ /* 0x004fc600078e00ff */
[----:B------:R-:W-:-:S05]  /*0550*/  IADD3 R13, P0, PT, R4, R6, RZ ;  /* 0x00000006040d7210 */ /* 0x000fca0007f1e0ff */
[----:B------:R0:W-:Y:S01]  /*0560*/  STL [R0], R13 ;  /* 0x0000000d00007387 */ /* 0x0001e20000100800 */
[----:B------:R-:W-:Y:S02]  /*0570*/  IMAD.X R6, R5, 0x1, R15, P0 ;  /* 0x0000000105067824 */ /* 0x000fe400000e060f */
[----:B0-----:R-:W-:Y:S01]  /*0580*/  VIADD R0, R0, 0x4 ;  /* 0x0000000400007836 */ /* 0x001fe20000000000 */
[----:B------:R-:W-:Y:S06]  /*0590*/  BRA.U UP0, `(.L_x_5) ;  /* 0xfffffffd00cc7547 */ /* 0x000fec000b83ffff */
[----:B------:R-:W-:Y:S01]  /*05a0*/  SHF.R.U32.HI R10, RZ, 0x17, R7 ;  /* 0x00000017ff0a7819 */ /* 0x000fe20000011607 */
[----:B------:R0:W-:Y:S03]  /*05b0*/  STL [R1+0x18], R6 ;  /* 0x0000180601007387 */ /* 0x0001e60000100800 */
[C---:B------:R-:W-:Y:S02]  /*05c0*/  LOP3.LUT R0, R10.reuse, 0xe0, RZ, 0xc0, !PT ;  /* 0x000000e00a007812 */ /* 0x040fe400078ec0ff */
[----:B------:R-:W-:-:S03]  /*05d0*/  LOP3.LUT P0, RZ, R10, 0x1f, RZ, 0xc0, !PT ;  /* 0x0000001f0aff7812 */ /* 0x000fc6000780c0ff */
[----:B------:R-:W-:-:S05]  /*05e0*/  VIADD R0, R0, 0xffffff80 ;  /* 0xffffff8000007836 */ /* 0x000fca0000000000 */
[----:B------:R-:W-:-:S05]  /*05f0*/  SHF.R.U32.HI R0, RZ, 0x5, R0 ;  /* 0x00000005ff007819 */ /* 0x000fca0000011600 */
[----:B------:R-:W-:-:S05]  /*0600*/  IMAD R11, R0, -0x4, R1 ;  /* 0xfffffffc000b7824 */ /* 0x000fca00078e0201 */
[----:B------:R-:W2:Y:S04]  /*0610*/  LDL R3, [R11+0x18] ;  /* 0x000018000b037983 */ /* 0x000ea80000100800 */
[----:B------:R-:W2:Y:S04]  /*0620*/  LDL R4, [R11+0x14] ;  /* 0x000014000b047983 */ /* 0x000ea80000100800 */
[----:B------:R-:W3:Y:S01]  /*0630*/  @P0 LDL R5, [R11+0x10] ;  /* 0x000010000b050983 */ /* 0x000ee20000100800 */
[----:B------:R-:W-:Y:S01]  /*0640*/  LOP3.LUT R0, R10, 0x1f, RZ, 0xc0, !PT ;  /* 0x0000001f0a007812 */ /* 0x000fe200078ec0ff */
[----:B------:R-:W-:Y:S01]  /*0650*/  UMOV UR4, 0x54442d19 ;  /* 0x54442d1900047882 */ /* 0x000fe20000000000 */
[----:B------:R-:W-:-:S02]  /*0660*/  UMOV UR5, 0x3bf921fb ;  /* 0x3bf921fb00057882 */ /* 0x000fc40000000000 */
[-C--:B--2---:R-:W-:Y:S02]  /*0670*/  @P0 SHF.L.W.U32.HI R3, R4, R0.reuse, R3 ;  /* 0x0000000004030219 */ /* 0x084fe40000010e03 */
[----:B---3--:R-:W-:Y:S02]  /*0680*/  @P0 SHF.L.W.U32.HI R4, R5, R0, R4 ;  /* 0x0000000005040219 */ /* 0x008fe40000010e04 */
[----:B------:R-:W-:Y:S02]  /*0690*/  ISETP.GE.AND P0, PT, R7, RZ, PT ;  /* 0x000000ff0700720c */ /* 0x000fe40003f06270 */
[C-C-:B------:R-:W-:Y:S01]  /*06a0*/  SHF.L.W.U32.HI R0, R4.reuse, 0x2, R3.reuse ;  /* 0x0000000204007819 */ /* 0x140fe20000010e03 */
[----:B------:R-:W-:Y:S01]  /*06b0*/  IMAD.SHL.U32 R4, R4, 0x4, RZ ;  /* 0x0000000404047824 */ /* 0x000fe200078e00ff */
[----:B------:R-:W-:Y:S02]  /*06c0*/  SHF.R.U32.HI R3, RZ, 0x1e, R3 ;  /* 0x0000001eff037819 */ /* 0x000fe40000011603 */
[----:B------:R-:W-:-:S02]  /*06d0*/  SHF.R.S32.HI R5, RZ, 0x1f, R0 ;  /* 0x0000001fff057819 */ /* 0x000fc40000011400 */
[C---:B------:R-:W-:Y:S02]  /*06e0*/  LOP3.LUT R7, R0.reuse, R7, RZ, 0x3c, !PT ;  /* 0x0000000700077212 */ /* 0x040fe400078e3cff */
[C---:B------:R-:W-:Y:S02]  /*06f0*/  LOP3.LUT R4, R5.reuse, R4, RZ, 0x3c, !PT ;  /* 0x0000000405047212 */ /* 0x040fe400078e3cff */
[----:B------:R-:W-:Y:S02]  /*0700*/  LOP3.LUT R5, R5, R0, RZ, 0x3c, !PT ;  /* 0x0000000005057212 */ /* 0x000fe400078e3cff */
[----:B------:R-:W-:Y:S02]  /*0710*/  LEA.HI R0, R0, R3, RZ, 0x1 ;  /* 0x0000000300007211 */ /* 0x000fe400078f08ff */
[----:B------:R-:W-:Y:S02]  /*0720*/  ISETP.GE.AND P1, PT, R7, RZ, PT ;  /* 0x000000ff0700720c */ /* 0x000fe40003f26270 */
[----:B------:R-:W1:Y:S01]  /*0730*/  I2F.F64.S64 R4, R4 ;  /* 0x0000000400047312 */ /* 0x000e620000301c00 */
[----:B------:R-:W-:-:S04]  /*0740*/  IMAD.MOV R3, RZ, RZ, -R0 ;  /* 0x000000ffff037224 */ /* 0x000fc800078e0a00 */
[----:B------:R-:W-:Y:S01]  /*0750*/  @!P0 IMAD.MOV.U32 R0, RZ, RZ, R3 ;  /* 0x000000ffff008224 */ /* 0x000fe200078e0003 */
[----:B-1----:R-:W-:-:S10]  /*0760*/  DMUL R10, R4, UR4 ;  /* 0x00000004040a7c28 */ /* 0x002fd40008000000 */
[----:B------:R-:W1:Y:S02]  /*0770*/  F2F.F32.F64 R10, R10 ;  /* 0x0000000a000a7310 */ /* 0x000e640000301000 */
[----:B01----:R-:W-:-:S07]  /*0780*/  FSEL R3, -R10, R10, !P1 ;  /* 0x0000000a0a037208 */ /* 0x003fce0004800100 */
.L_x_4:
[----:B------:R-:W0:Y:S01]  /*0790*/  LDC R11, c[0x0][0x394] ;  /* 0x0000e500ff0b7b82 */ /* 0x000e220000000800 */
[----:B------:R-:W-:Y:S01]  /*07a0*/  IMAD.MOV.U32 R5, RZ, RZ, R3 ;  /* 0x000000ffff057224 */ /* 0x000fe200078e0003 */
[----:B------:R-:W-:Y:S01]  /*07b0*/  LOP3.LUT R0, R0, 0x1, RZ, 0xc0, !PT ;  /* 0x0000000100007812 */ /* 0x000fe200078ec0ff */
[----:B------:R-:W-:Y:S01]  /*07c0*/  IMAD.MOV.U32 R7, RZ, RZ, 0x3c190000 ;  /* 0x3c190000ff077424 */ /* 0x000fe200078e00ff */
[----:B------:R-:W1:Y:S01]  /*07d0*/  LDCU UR4, c[0x0][0x3ac] ;  /* 0x00007580ff0477ac */ /* 0x000e620008000800 */
[C---:B------:R-:W-:Y:S01]  /*07e0*/  FMUL R4, R5.reuse, R5 ;  /* 0x0000000505047220 */ /* 0x040fe20000400000 */
[----:B------:R-:W-:Y:S01]  /*07f0*/  FSETP.NEU.AND P0, PT, |R5|, 0.00049096695147454738617, PT ;  /* 0x3a00b43c0500780b */ /* 0x000fe20003f0d200 */
[----:B------:R-:W-:Y:S01]  /*0800*/  FADD R8, R8, R8 ;  /* 0x0000000808087221 */ /* 0x000fe20000000000 */
[----:B------:R-:W-:Y:S01]  /*0810*/  ISETP.NE.U32.AND P1, PT, R0, 0x1, PT ;  /* 0x000000010000780c */ /* 0x000fe20003f25070 */
[C---:B------:R-:W-:Y:S01]  /*0820*/  FFMA R3, R4.reuse, R7, 0.003265380859375 ;  /* 0x3b56000004037423 */ /* 0x040fe20000000007 */
[----:B------:R-:W2:Y:S03]  /*0830*/  LDCU UR5, c[0x0][0x398] ;  /* 0x00007300ff0577ac */ /* 0x000ea60008000800 */
[----:B------:R-:W-:-:S04]  /*0840*/  FFMA R3, R4, R3, 0.0242919921875 ;  /* 0x3cc7000004037423 */ /* 0x000fc80000000003 */
[----:B------:R-:W-:-:S04]  /*0850*/  FFMA R3, R4, R3, 0.053466796875 ;  /* 0x3d5b000004037423 */ /* 0x000fc80000000003 */
[C---:B------:R-:W-:Y:S01]  /*0860*/  FFMA R3, R4.reuse, R3, 0.13337790966033935547 ;  /* 0x3e08943804037423 */ /* 0x040fe20000000003 */
[----:B-1----:R-:W-:Y:S01]  /*0870*/  FADD R10, R9, -UR4 ;  /* 0x80000004090a7e21 */ /* 0x002fe20008000000 */
[----:B0-----:R-:W-:Y:S02]  /*0880*/  FMUL R11, R11, 0.5 ;  /* 0x3f0000000b0b7820 */ /* 0x001fe40000400000 */
[C---:B------:R-:W-:Y:S01]  /*0890*/  FFMA R3, R4.reuse, R3, 0.33333230018615722656 ;  /* 0x3eaaaa8804037423 */ /* 0x040fe20000000003 */
[----:B------:R-:W-:Y:S01]  /*08a0*/  FMUL R4, R4, R5 ;  /* 0x0000000504047220 */ /* 0x000fe20000400000 */
[----:B------:R-:W-:-:S03]  /*08b0*/  FMUL R0, R11, 0.63661974668502807617 ;  /* 0x3f22f9830b007820 */ /* 0x000fc60000400000 */
[----:B------:R-:W-:Y:S01]  /*08c0*/  @P0 FFMA R5, R3, R4, R5 ;  /* 0x0000000403050223 */ /* 0x000fe20000000005 */
[----:B------:R-:W-:Y:S02]  /*08d0*/  FSETP.GE.AND P0, PT, |R11|, 105615, PT ;  /* 0x47ce47800b00780b */ /* 0x000fe40003f06200 */
[----:B------:R-:W0:Y:S08]  /*08e0*/  F2I.NTZ R0, R0 ;  /* 0x0000000000007305 */ /* 0x000e300000203100 */
[----:B------:R-:W1:Y:S01]  /*08f0*/  @!P1 MUFU.RCP R5, -R5 ;  /* 0x8000000500059308 */ /* 0x000e620000001000 */
[----:B0-----:R-:W-:-:S05]  /*0900*/  I2FP.F32.S32 R4, R0 ;  /* 0x0000000000047245 */ /* 0x001fca0000201400 */
[----:B------:R-:W-:-:S04]  /*0910*/  FFMA R3, R4, -1.5707962512969970703, R11 ;  /* 0xbfc90fda04037823 */ /* 0x000fc8000000000b */
[----:B------:R-:W-:Y:S01]  /*0920*/  FFMA R3, R4, -7.5497894158615963534e-08, R3 ;  /* 0xb3a2216804037823 */ /* 0x000fe20000000003 */
[----:B-1----:R-:W-:-:S03]  /*0930*/  FMUL R8, R5, R8 ;  /* 0x0000000805087220 */ /* 0x002fc60000400000 */
[----:B------:R-:W-:Y:S01]  /*0940*/  FFMA R3, R4, -5.3903029534742383927e-15, R3 ;  /* 0xa7c234c504037823 */ /* 0x000fe20000000003 */
[----:B--2---:R-:W-:Y:S01]  /*0950*/  FMUL R8, R8, UR5 ;  /* 0x0000000508087c20 */ /* 0x004fe20008400000 */
[----:B------:R-:W-:Y:S06]  /*0960*/  @!P0 BRA `(.L_x_6) ;  /* 0x0000000000dc8947 */ /* 0x000fec0003800000 */
[----:B------:R-:W-:-:S13]  /*0970*/  FSETP.NEU.AND P0, PT, |R11|, +INF , PT ;  /* 0x7f8000000b00780b */ /* 0x000fda0003f0d200 */
[----:B------:R-:W-:Y:S01]  /*0980*/  @!P0 FMUL R3, RZ, R11 ;  /* 0x0000000bff038220 */ /* 0x000fe20000400000 */
[----:B------:R-:W-:Y:S01]  /*0990*/  @!P0 IMAD.MOV.U32 R0, RZ, RZ, RZ ;  /* 0x000000ffff008224 */ /* 0x000fe200078e00ff */
[----:B------:R-:W-:Y:S06]  /*09a0*/  @!P0 BRA `(.L_x_6) ;  /* 0x0000000000cc8947 */ /* 0x000fec0003800000 */
[----:B------:R-:W-:Y:S01]  /*09b0*/  IMAD.SHL.U32 R3, R11, 0x100, RZ ;  /* 0x000001000b037824 */ /* 0x000fe200078e00ff */
[----:B------:R-:W-:Y:S01]  /*09c0*/  MOV R6, RZ ;  /* 0x000000ff00067202 */ /* 0x000fe20000000f00 */
[----:B------:R-:W-:Y:S01]  /*09d0*/  IMAD.MOV.U32 R21, RZ, RZ, RZ ;  /* 0x000000ffff157224 */ /* 0x000fe200078e00ff */
[----:B------:R-:W0:Y:S01]  /*09e0*/  LDCU.64 UR6, c[0x4][0x20] ;  /* 0x01000400ff0677ac */ /* 0x000e220008000a00 */
[----:B------:R-:W-:Y:S01]  /*09f0*/  IMAD.MOV.U32 R0, RZ, RZ, R1 ;  /* 0x000000ffff007224 */ /* 0x000fe200078e0001 */
[----:B------:R-:W-:Y:S01]  /*0a00*/  LOP3.LUT R3, R3, 0x80000000, RZ, 0xfc, !PT ;  /* 0x8000000003037812 */ /* 0x000fe200078efcff */
[----:B------:R-:W-:-:S06]  /*0a10*/  UMOV UR4, URZ ;  /* 0x000000ff00047c82 */ /* 0x000fcc0008000000 */
.L_x_7:
        /* <DEDUP_REMOVED lines=44> */
.L_x_6:
[----:B------:R-:W-:Y:S01]  /*0ce0*/  IMAD.MOV.U32 R5, RZ, RZ, R3 ;  /* 0x000000ffff057224 */ /* 0x000fe200078e0003 */
[----:B------:R-:W0:Y:S01]  /*0cf0*/  LDC R13, c[0x0][0x39c] ;  /* 0x0000e700ff0d7b82 */ /* 0x000e220000000800 */
[----:B------:R-:W-:Y:S01]  /*0d00*/  LOP3.LUT R0, R0, 0x1, RZ, 0xc0, !PT ;  /* 0x0000000100007812 */ /* 0x000fe200078ec0ff */
[----:B------:R-:W-:Y:S01]  /*0d10*/  FADD R10, R10, R10 ;  /* 0x0000000a0a0a7221 */ /* 0x000fe20000000000 */
[C---:B------:R-:W-:Y:S01]  /*0d20*/  FMUL R4, R5.reuse, R5 ;  /* 0x0000000505047220 */ /* 0x040fe20000400000 */
[----:B------:R-:W-:Y:S02]  /*0d30*/  FSETP.NEU.AND P0, PT, |R5|, 0.00049096695147454738617, PT ;  /* 0x3a00b43c0500780b */ /* 0x000fe40003f0d200 */
[----:B------:R-:W-:Y:S01]  /*0d40*/  ISETP.NE.U32.AND P1, PT, R0, 0x1, PT ;  /* 0x000000010000780c */ /* 0x000fe20003f25070 */
[----:B------:R-:W-:-:S04]  /*0d50*/  FFMA R7, R4, R7, 0.003265380859375 ;  /* 0x3b56000004077423 */ /* 0x000fc80000000007 */
[----:B------:R-:W-:-:S04]  /*0d60*/  FFMA R7, R4, R7, 0.0242919921875 ;  /* 0x3cc7000004077423 */ /* 0x000fc80000000007 */
[----:B------:R-:W-:-:S04]  /*0d70*/  FFMA R7, R4, R7, 0.053466796875 ;  /* 0x3d5b000004077423 */ /* 0x000fc80000000007 */
[----:B------:R-:W-:-:S04]  /*0d80*/  FFMA R7, R4, R7, 0.13337790966033935547 ;  /* 0x3e08943804077423 */ /* 0x000fc80000000007 */
[C---:B------:R-:W-:Y:S01]  /*0d90*/  FFMA R7, R4.reuse, R7, 0.33333230018615722656 ;  /* 0x3eaaaa8804077423 */ /* 0x040fe20000000007 */
[----:B0-----:R-:W-:Y:S01]  /*0da0*/  FMUL R14, R13, -0.63661974668502807617 ;  /* 0xbf22f9830d0e7820 */ /* 0x001fe20000400000 */
[----:B------:R-:W-:-:S04]  /*0db0*/  FMUL R4, R4, R5 ;  /* 0x0000000504047220 */ /* 0x000fc80000400000 */
[----:B------:R-:W-:Y:S01]  /*0dc0*/  @P0 FFMA R5, R7, R4, R5 ;  /* 0x0000000407050223 */ /* 0x000fe20000000005 */
[----:B------:R-:W0:Y:S01]  /*0dd0*/  F2I.NTZ R14, R14 ;  /* 0x0000000e000e7305 */ /* 0x000e220000203100 */
[----:B------:R-:W-:-:S07]  /*0de0*/  FSETP.GE.AND P0, PT, |R13|, 105615, PT ;  /* 0x47ce47800d00780b */ /* 0x000fce0003f06200 */
[----:B------:R-:W1:Y:S01]  /*0df0*/  @!P1 MUFU.RCP R5, -R5 ;  /* 0x8000000500059308 */ /* 0x000e620000001000 */
[----:B0-----:R-:W-:-:S05]  /*0e00*/  I2FP.F32.S32 R0, R14 ;  /* 0x0000000e00007245 */ /* 0x001fca0000201400 */
[----:B------:R-:W-:-:S04]  /*0e10*/  FFMA R3, R0, -1.5707962512969970703, -R13 ;  /* 0xbfc90fda00037823 */ /* 0x000fc8000000080d */
[----:B------:R-:W-:Y:S01]  /*0e20*/  FFMA R3, R0, -7.5497894158615963534e-08, R3 ;  /* 0xb3a2216800037823 */ /* 0x000fe20000000003 */
[----:B-1----:R-:W-:-:S03]  /*0e30*/  FMUL R7, R5, R10 ;  /* 0x0000000a05077220 */ /* 0x002fc60000400000 */
[----:B------:R-:W-:Y:S01]  /*0e40*/  FFMA R0, R0, -5.3903029534742383927e-15, R3 ;  /* 0xa7c234c500007823 */ /* 0x000fe20000000003 */
[----:B------:R-:W-:Y:S01]  /*0e50*/  FMUL R7, R7, UR5 ;  /* 0x0000000507077c20 */ /* 0x000fe20008400000 */
[----:B------:R-:W-:Y:S06]  /*0e60*/  @!P0 BRA `(.L_x_8) ;  /* 0x0000000000e08947 */ /* 0x000fec0003800000 */
[C---:B------:R-:W-:Y:S01]  /*0e70*/  FSETP.NEU.AND P0, PT, |R13|.reuse, +INF , PT ;  /* 0x7f8000000d00780b */ /* 0x040fe20003f0d200 */
[----:B------:R-:W-:-:S12]  /*0e80*/  FADD R11, -R13, -RZ ;  /* 0x800000ff0d0b7221 */ /* 0x000fd80000000100 */
[----:B------:R-:W-:Y:S01]  /*0e90*/  @!P0 FMUL R0, RZ, -R13 ;  /* 0x8000000dff008220 */ /* 0x000fe20000400000 */
        /* <DEDUP_REMOVED lines=9> */
.L_x_9:
        /* <DEDUP_REMOVED lines=29> */
[C---:B------:R-:W-:Y:S02]  /*1100*/  SHF.L.W.U32.HI R0, R4.reuse, 0x2, R3 ;  /* 0x0000000204007819 */ /* 0x040fe40000010e03 */
[----:B------:R-:W-:Y:S02]  /*1110*/  SHF.L.U32 R4, R4, 0x2, RZ ;  /* 0x0000000204047819 */ /* 0x000fe400000006ff */
[----:B------:R-:W-:-:S02]  /*1120*/  SHF.R.S32.HI R5, RZ, 0x1f, R0 ;  /* 0x0000001fff057819 */ /* 0x000fc40000011400 */
[----:B------:R-:W-:Y:S02]  /*1130*/  SHF.R.U32.HI R3, RZ, 0x1e, R3 ;  /* 0x0000001eff037819 */ /* 0x000fe40000011603 */
[C---:B------:R-:W-:Y:S02]  /*1140*/  LOP3.LUT R4, R5.reuse, R4, RZ, 0x3c, !PT ;  /* 0x0000000405047212 */ /* 0x040fe400078e3cff */
[----:B------:R-:W-:Y:S02]  /*1150*/  LOP3.LUT R5, R5, R0, RZ, 0x3c, !PT ;  /* 0x0000000005057212 */ /* 0x000fe400078e3cff */
[C---:B------:R-:W-:Y:S02]  /*1160*/  LEA.HI R14, R0.reuse, R3, RZ, 0x1 ;  /* 0x00000003000e7211 */ /* 0x040fe400078f08ff */
[----:B------:R-:W-:Y:S02]  /*1170*/  LOP3.LUT R11, R0, R11, RZ, 0x3c, !PT ;  /* 0x0000000b000b7212 */ /* 0x000fe400078e3cff */
[----:B------:R-:W1:Y:S01]  /*1180*/  I2F.F64.S64 R4, R4 ;  /* 0x0000000400047312 */ /* 0x000e620000301c00 */
[----:B------:R-:W-:Y:S01]  /*1190*/  IMAD.MOV R0, RZ, RZ, -R14 ;  /* 0x000000ffff007224 */ /* 0x000fe200078e0a0e */
[----:B------:R-:W-:-:S03]  /*11a0*/  ISETP.GE.AND P1, PT, R11, RZ, PT ;  /* 0x000000ff0b00720c */ /* 0x000fc60003f26270 */
[----:B------:R-:W-:Y:S01]  /*11b0*/  @!P0 IMAD.MOV.U32 R14, RZ, RZ, R0 ;  /* 0x000000ffff0e8224 */ /* 0x000fe200078e0000 */
[----:B-1----:R-:W-:-:S10]  /*11c0*/  DMUL R12, R4, UR4 ;  /* 0x00000004040c7c28 */ /* 0x002fd40008000000 */
[----:B------:R-:W1:Y:S02]  /*11d0*/  F2F.F32.F64 R12, R12 ;  /* 0x0000000c000c7310 */ /* 0x000e640000301000 */
[----:B01----:R-:W-:-:S07]  /*11e0*/  FSEL R0, -R12, R12, !P1 ;  /* 0x0000000c0c007208 */ /* 0x003fce0004800100 */
.L_x_8:
[----:B------:R-:W0:Y:S02]  /*11f0*/  LDC R6, c[0x0][0x3a0] ;  /* 0x0000e800ff067b82 */ /* 0x000e240000000800 */
[C---:B0-----:R-:W-:Y:S01]  /*1200*/  FMUL R15, R6.reuse, -0.63661974668502807617 ;  /* 0xbf22f983060f7820 */ /* 0x041fe20000400000 */
[----:B------:R-:W-:-:S05]  /*1210*/  FSETP.GE.AND P0, PT, |R6|, 105615, PT ;  /* 0x47ce47800600780b */ /* 0x000fca0003f06200 */
[----:B------:R-:W0:Y:S02]  /*1220*/  F2I.NTZ R15, R15 ;  /* 0x0000000f000f7305 */ /* 0x000e240000203100 */
[----:B0-----:R-:W-:-:S05]  /*1230*/  I2FP.F32.S32 R3, R15 ;  /* 0x0000000f00037245 */ /* 0x001fca0000201400 */
[----:B------:R-:W-:-:S04]  /*1240*/  FFMA R4, R3, -1.5707962512969970703, -R6 ;  /* 0xbfc90fda03047823 */ /* 0x000fc80000000806 */
[----:B------:R-:W-:-:S04]  /*1250*/  FFMA R4, R3, -7.5497894158615963534e-08, R4 ;  /* 0xb3a2216803047823 */ /* 0x000fc80000000004 */
[----:B------:R-:W-:Y:S01]  /*1260*/  FFMA R3, R3, -5.3903029534742383927e-15, R4 ;  /* 0xa7c234c503037823 */ /* 0x000fe20000000004 */
[----:B------:R-:W-:Y:S06]  /*1270*/  @!P0 BRA `(.L_x_10) ;  /* 0x0000000000dc8947 */ /* 0x000fec0003800000 */
[C---:B------:R-:W-:Y:S01]  /*1280*/  FSETP.NEU.AND P0, PT, |R6|.reuse, +INF , PT ;  /* 0x7f8000000600780b */ /* 0x040fe20003f0d200 */
[----:B------:R-:W-:-:S12]  /*1290*/  FADD R20, -R6, -RZ ;  /* 0x800000ff06147221 */ /* 0x000fd80000000100 */
[----:B------:R-:W-:Y:S01]  /*12a0*/  @!P0 FMUL R3, RZ, -R6 ;  /* 0x80000006ff038220 */ /* 0x000fe20000400000 */
[----:B------:R-:W-:Y:S01]  /*12b0*/  @!P0 IMAD.MOV.U32 R15, RZ, RZ, RZ ;  /* 0x000000ffff0f8224 */ /* 0x000fe200078e00ff */
[----:B------:R-:W-:Y:S06]  /*12c0*/  @!P0 BRA `(.L_x_10) ;  /* 0x0000000000c88947 */ /* 0x000fec0003800000 */
[----:B------:R-:W-:Y:S01]  /*12d0*/  IMAD.SHL.U32 R4, R20, 0x100, RZ ;  /* 0x0000010014047824 */ /* 0x000fe200078e00ff */
[----:B------:R-:W-:Y:S01]  /*12e0*/  CS2R R10, SRZ ;  /* 0x00000000000a7805 */ /* 0x000fe2000001ff00 */
[----:B------:R-:W-:Y:S01]  /*12f0*/  IMAD.MOV.U32 R3, RZ, RZ, R1 ;  /* 0x000000ffff037224 */ /* 0x000fe200078e0001 */
[----:B------:R-:W0:Y:S02]  /*1300*/  LDCU.64 UR6, c[0x4][0x20] ;  /* 0x01000400ff0677ac */ /* 0x000e240008000a00 */
[----:B------:R-:W-:Y:S01]  /*1310*/  LOP3.LUT R6, R4, 0x80000000, RZ, 0xfc, !PT ;  /* 0x8000000004067812 */ /* 0x000fe200078efcff */
[----:B------:R-:W-:-:S06]  /*1320*/  UMOV UR4, URZ ;  /* 0x000000ff00047c82 */ /* 0x000fcc0008000000 */
.L_x_11:
        /* <DEDUP_REMOVED lines=33> */
[C---:B------:R-:W-:Y:S02]  /*1540*/  LEA.HI R15, R3.reuse, R4, RZ, 0x1 ;  /* 0x00000004030f7211 */ /* 0x040fe400078f08ff */
[C---:B------:R-:W-:Y:S02]  /*1550*/  LOP3.LUT R12, R6.reuse, R5, RZ, 0x3c, !PT ;  /* 0x00000005060c7212 */ /* 0x040fe400078e3cff */
[----:B------:R-:W-:Y:S02]  /*1560*/  LOP3.LUT R13, R6, R3, RZ, 0x3c, !PT ;  /* 0x00000003060d7212 */ /* 0x000fe400078e3cff */
[----:B------:R-:W-:Y:S01]  /*1570*/  LOP3.LUT R20, R3, R20, RZ, 0x3c, !PT ;  /* 0x0000001403147212 */ /* 0x000fe200078e3cff */
[----:B------:R-:W-:-:S03]  /*1580*/  IMAD.MOV R3, RZ, RZ, -R15 ;  /* 0x000000ffff037224 */ /* 0x000fc600078e0a0f */
[----:B------:R-:W0:Y:S01]  /*1590*/  I2F.F64.S64 R12, R12 ;  /* 0x0000000c000c7312 */ /* 0x000e220000301c00 */
[----:B------:R-:W-:Y:S01]  /*15a0*/  ISETP.GE.AND P1, PT, R20, RZ, PT ;  /* 0x000000ff1400720c */ /* 0x000fe20003f26270 */
[----:B------:R-:W-:Y:S01]  /*15b0*/  @!P0 IMAD.MOV.U32 R15, RZ, RZ, R3 ;  /* 0x000000ffff0f8224 */ /* 0x000fe200078e0003 */
[----:B0-----:R-:W-:-:S10]  /*15c0*/  DMUL R10, R12, UR4 ;  /* 0x000000040c0a7c28 */ /* 0x001fd40008000000 */
[----:B------:R-:W0:Y:S02]  /*15d0*/  F2F.F32.F64 R10, R10 ;  /* 0x0000000a000a7310 */ /* 0x000e240000301000 */
[----:B0-----:R-:W-:-:S07]  /*15e0*/  FSEL R3, -R10, R10, !P1 ;  /* 0x0000000a0a037208 */ /* 0x001fce0004800100 */
.L_x_10:
[----:B------:R-:W0:Y:S02]  /*15f0*/  LDC R21, c[0x0][0x3a4] ;  /* 0x0000e900ff157b82 */ /* 0x000e240000000800 */
[C---:B0-----:R-:W-:Y:S01]  /*1600*/  FMUL R5, R21.reuse, 0.63661974668502807617 ;  /* 0x3f22f98315057820 */ /* 0x041fe20000400000 */
[----:B------:R-:W-:-:S05]  /*1610*/  FSETP.GE.AND P0, PT, |R21|, 105615, PT ;  /* 0x47ce47801500780b */ /* 0x000fca0003f06200 */
[----:B------:R-:W0:Y:S02]  /*1620*/  F2I.NTZ R5, R5 ;  /* 0x0000000500057305 */ /* 0x000e240000203100 */
[----:B0-----:R-:W-:-:S05]  /*1630*/  I2FP.F32.S32 R4, R5 ;  /* 0x0000000500047245 */ /* 0x001fca0000201400 */
[----:B------:R-:W-:-:S04]  /*1640*/  FFMA R11, R4, -1.5707962512969970703, R21 ;  /* 0xbfc90fda040b7823 */ /* 0x000fc80000000015 */
[----:B------:R-:W-:-:S04]  /*1650*/  FFMA R11, R4, -7.5497894158615963534e-08, R11 ;  /* 0xb3a22168040b7823 */ /* 0x000fc8000000000b */
[----:B------:R-:W-:Y:S01]  /*1660*/  FFMA R11, R4, -5.3903029534742383927e-15, R11 ;  /* 0xa7c234c5040b7823 */ /* 0x000fe2000000000b */
[----:B------:R-:W-:Y:S06]  /*1670*/  @!P0 BRA `(.L_x_12) ;  /* 0x0000000000dc8947 */ /* 0x000fec0003800000 */
        /* <DEDUP_REMOVED lines=11> */
.L_x_13:
        /* <DEDUP_REMOVED lines=10> */
[----:B------:R-:W-:Y:S01]  /*17d0*/  IMAD.X R10, R13, 0x1, R25, P0 ;  /* 0x000000010d0a7824 */ /* 0x000fe200000e0619 */
[----:B0-----:R-:W-:Y:S01]  /*17e0*/  IADD3 R4, PT, PT, R4, 0x4, RZ ;  /* 0x0000000404047810 */ /* 0x001fe20007ffe0ff */
        /* <DEDUP_REMOVED lines=26> */
[----:B------:R-:W1:Y:S01]  /*1990*/  I2F.F64.S64 R12, R12 ;  /* 0x0000000c000c7312 */ /* 0x000e620000301c00 */
[----:B------:R-:W-:Y:S01]  /*19a0*/  ISETP.GE.AND P1, PT, R21, RZ, PT ;  /* 0x000000ff1500720c */ /* 0x000fe20003f26270 */
[----:B------:R-:W-:Y:S01]  /*19b0*/  @!P0 IMAD.MOV.U32 R5, RZ, RZ, R4 ;  /* 0x000000ffff058224 */ /* 0x000fe200078e0004 */
[----:B-1----:R-:W-:-:S10]  /*19c0*/  DMUL R22, R12, UR4 ;  /* 0x000000040c167c28 */ /* 0x002fd40008000000 */
[----:B------:R-:W1:Y:S02]  /*19d0*/  F2F.F32.F64 R22, R22 ;  /* 0x0000001600167310 */ /* 0x000e640000301000 */
[----:B01----:R-:W-:-:S07]  /*19e0*/  FSEL R11, -R22, R22, !P1 ;  /* 0x00000016160b7208 */ /* 0x003fce0004800100 */
.L_x_12:
[C---:B------:R-:W-:Y:S01]  /*19f0*/  LOP3.LUT R4, R15.reuse, 0x1, RZ, 0xc0, !PT ;  /* 0x000000010f047812 */ /* 0x040fe200078ec0ff */
[C---:B------:R-:W-:Y:S01]  /*1a00*/  VIADD R6, R15.reuse, 0x1 ;  /* 0x000000010f067836 */ /* 0x040fe20000000000 */
[----:B------:R-:W-:Y:S01]  /*1a10*/  LOP3.LUT P3, RZ, R15, 0x2, RZ, 0xc0, !PT ;  /* 0x000000020fff7812 */ /* 0x000fe2000786c0ff */
[-C--:B------:R-:W-:Y:S01]  /*1a20*/  FMUL R15, R0, R0.reuse ;  /* 0x00000000000f7220 */ /* 0x080fe20000400000 */
[----:B------:R-:W-:Y:S01]  /*1a30*/  ISETP.NE.U32.AND P2, PT, R4, 0x1, PT ;  /* 0x000000010400780c */ /* 0x000fe20003f45070 */
[----:B------:R-:W-:Y:S01]  /*1a40*/  IMAD.MOV.U32 R25, RZ, RZ, 0x394d4153 ;  /* 0x394d4153ff197424 */ /* 0x000fe200078e00ff */
[----:B------:R-:W-:Y:S01]  /*1a50*/  LOP3.LUT R4, R14, 0x1, RZ, 0xc0, !PT ;  /* 0x000000010e047812 */ /* 0x000fe200078ec0ff */
[----:B------:R-:W-:Y:S01]  /*1a60*/  IMAD.MOV.U32 R23, RZ, RZ, 0x37cbac00 ;  /* 0x37cbac00ff177424 */ /* 0x000fe200078e00ff */
[----:B------:R-:W-:Y:S01]  /*1a70*/  LOP3.LUT P1, RZ, R6, 0x2, RZ, 0xc0, !PT ;  /* 0x0000000206ff7812 */ /* 0x000fe2000782c0ff */
[C---:B------:R-:W-:Y:S01]  /*1a80*/  FFMA R6, R15.reuse, -R25, 0.0083327032625675201416 ;  /* 0x3c0885e40f067423 */ /* 0x040fe20000000819 */
[----:B------:R-:W-:Y:S01]  /*1a90*/  ISETP.NE.U32.AND P4, PT, R4, 0x1, PT ;  /* 0x000000010400780c */ /* 0x000fe20003f85070 */
[----:B------:R-:W-:Y:S01]  /*1aa0*/  FFMA R4, R15, R23, -0.0013887860113754868507 ;  /* 0xbab607ed0f047423 */ /* 0x000fe20000000017 */
[----:B------:R-:W-:Y:S01]  /*1ab0*/  LOP3.LUT R10, R5, 0x1, RZ, 0xc0, !PT ;  /* 0x00000001050a7812 */ /* 0x000fe200078ec0ff */
[C---:B------:R-:W-:Y:S01]  /*1ac0*/  FFMA R12, R15.reuse, R0, RZ ;  /* 0x000000000f0c7223 */ /* 0x040fe200000000ff */
[C---:B------:R-:W-:Y:S01]  /*1ad0*/  FFMA R13, R15.reuse, R6, -0.16666662693023681641 ;  /* 0xbe2aaaa80f0d7423 */ /* 0x040fe20000000006 */
[----:B------:R-:W-:Y:S01]  /*1ae0*/  FFMA R4, R15, R4, 0.041666727513074874878 ;  /* 0x3d2aaabb0f047423 */ /* 0x000fe20000000004 */
[----:B------:R-:W-:Y:S01]  /*1af0*/  FMUL R6, R3, R3 ;  /* 0x0000000303067220 */ /* 0x000fe20000400000 */
[----:B------:R-:W-:Y:S01]  /*1b00*/  ISETP.NE.U32.AND P0, PT, R10, 0x1, PT ;  /* 0x000000010a00780c */ /* 0x000fe20003f05070 */
[----:B------:R-:W-:Y:S01]  /*1b10*/  FFMA R21, R13, R12, R0 ;  /* 0x0000000c0d157223 */ /* 0x000fe20000000000 */
[----:B------:R-:W-:Y:S01]  /*1b20*/  FFMA R10, R15, R4, -0.4999999701976776123 ;  /* 0xbeffffff0f0a7423 */ /* 0x000fe20000000004 */
[----:B------:R-:W-:Y:S01]  /*1b30*/  FFMA R13, R6, R23, -0.0013887860113754868507 ;  /* 0xbab607ed060d7423 */ /* 0x000fe20000000017 */
[----:B------:R-:W-:Y:S01]  /*1b40*/  FMUL R4, R11, R11 ;  /* 0x0000000b0b047220 */ /* 0x000fe20000400000 */
[----:B------:R-:W-:Y:S01]  /*1b50*/  LOP3.LUT P5, RZ, R14, 0x2, RZ, 0xc0, !PT ;  /* 0x000000020eff7812 */ /* 0x000fe200078ac0ff */
[----:B------:R-:W-:Y:S01]  /*1b60*/  FFMA R12, R15, R10, 1 ;  /* 0x3f8000000f0c7423 */ /* 0x000fe2000000000a */
[C---:B------:R-:W-:Y:S01]  /*1b70*/  FFMA R13, R6.reuse, R13, 0.041666727513074874878 ;  /* 0x3d2aaabb060d7423 */ /* 0x040fe2000000000d */
[----:B------:R-:W-:Y:S01]  /*1b80*/  FFMA R15, R6, -R25, 0.0083327032625675201416 ;  /* 0x3c0885e4060f7423 */ /* 0x000fe20000000819 */
[----:B------:R-:W-:-:S02]  /*1b90*/  VIADD R14, R14, 0x1 ;  /* 0x000000010e0e7836 */ /* 0x000fc40000000000 */
[----:B------:R-:W-:Y:S01]  /*1ba0*/  FFMA R23, R4, R23, -0.0013887860113754868507 ;  /* 0xbab607ed04177423 */ /* 0x000fe20000000017 */
[----:B------:R-:W-:Y:S01]  /*1bb0*/  FFMA R13, R6, R13, -0.4999999701976776123 ;  /* 0xbeffffff060d7423 */ /* 0x000fe2000000000d */
[----:B------:R-:W-:Y:S01]  /*1bc0*/  FFMA R25, R4, -R25, 0.0083327032625675201416 ;  /* 0x3c0885e404197423 */ /* 0x000fe20000000819 */
[C---:B------:R-:W-:Y:S01]  /*1bd0*/  FFMA R10, R6.reuse, R3, RZ ;  /* 0x00000003060a7223 */ /* 0x040fe200000000ff */
[----:B------:R-:W-:Y:S01]  /*1be0*/  FFMA R0, R6, R15, -0.16666662693023681641 ;  /* 0xbe2aaaa806007423 */ /* 0x000fe2000000000f */
[----:B------:R-:W-:Y:S01]  /*1bf0*/  LOP3.LUT P6, RZ, R14, 0x2, RZ, 0xc0, !PT ;  /* 0x000000020eff7812 */ /* 0x000fe200078cc0ff */
[----:B------:R-:W-:Y:S01]  /*1c00*/  FFMA R13, R6, R13, 1 ;  /* 0x3f800000060d7423 */ /* 0x000fe2000000000d */
[C---:B------:R-:W-:Y:S01]  /*1c10*/  FFMA R14, R4.reuse, R11, RZ ;  /* 0x0000000b040e7223 */ /* 0x040fe200000000ff */
[----:B------:R-:W-:Y:S01]  /*1c20*/  FFMA R25, R4, R25, -0.16666662693023681641 ;  /* 0xbe2aaaa804197423 */ /* 0x000fe20000000019 */
[----:B------:R-:W-:Y:S01]  /*1c30*/  FFMA R0, R0, R10, R3 ;  /* 0x0000000a00007223 */ /* 0x000fe20000000003 */
[----:B------:R-:W-:Y:S01]  /*1c40*/  FFMA R23, R4, R23, 0.041666727513074874878 ;  /* 0x3d2aaabb04177423 */ /* 0x000fe20000000017 */
[----:B------:R-:W-:Y:S01]  /*1c50*/  FSEL R6, R12, R21, !P4 ;  /* 0x000000150c067208 */ /* 0x000fe20006000000 */
[----:B------:R-:W-:Y:S01]  /*1c60*/  FFMA R14, R14, R25, R11 ;  /* 0x000000190e0e7223 */ /* 0x000fe2000000000b */
[----:B------:R-:W-:Y:S01]  /*1c70*/  FSEL R12, R21, R12, !P4 ;  /* 0x0000000c150c7208 */ /* 0x000fe20006000000 */
[----:B------:R-:W-:Y:S01]  /*1c80*/  FFMA R23, R4, R23, -0.4999999701976776123 ;  /* 0xbeffffff04177423 */ /* 0x000fe20000000017 */
[----:B------:R-:W-:Y:S01]  /*1c90*/  FSEL R3, R13, R0, !P2 ;  /* 0x000000000d037208 */ /* 0x000fe20005000000 */
[----:B------:R-:W-:Y:S01]  /*1ca0*/  BSSY.RECONVERGENT B0, `(.L_x_14) ;  /* 0x0000030000007945 */ /* 0x000fe20003800200 */
[----:B------:R-:W-:Y:S01]  /*1cb0*/  FSEL R11, R6, -R6, !P5 ;  /* 0x80000006060b7208 */ /* 0x000fe20006800000 */
[----:B------:R-:W-:Y:S01]  /*1cc0*/  FFMA R23, R4, R23, 1 ;  /* 0x3f80000004177423 */ /* 0x000fe20000000017 */
[----:B------:R-:W-:Y:S01]  /*1cd0*/  FSEL R15, R12, -R12, !P6 ;  /* 0x8000000c0c0f7208 */ /* 0x000fe20007000000 */
[----:B------:R-:W-:Y:S01]  /*1ce0*/  VIADD R6, R5, 0x1 ;  /* 0x0000000105067836 */ /* 0x000fe20000000000 */
[----:B------:R-:W-:-:S02]  /*1cf0*/  FSEL R0, R0, R13, !P2 ;  /* 0x0000000d00007208 */ /* 0x000fc40005000000 */
[----:B------:R-:W-:Y:S01]  /*1d00*/  FSEL R4, R3, -R3, !P3 ;  /* 0x8000000303047208 */ /* 0x000fe20005800000 */
[----:B------:R-:W-:Y:S01]  /*1d10*/  FFMA R13, R8, R11, R15 ;  /* 0x0000000b080d7223 */ /* 0x000fe2000000000f */
[----:B------:R-:W-:Y:S01]  /*1d20*/  LOP3.LUT P2, RZ, R6, 0x2, RZ, 0xc0, !PT ;  /* 0x0000000206ff7812 */ /* 0x000fe2000784c0ff */
[----:B------:R-:W-:Y:S01]  /*1d30*/  FFMA R11, R8, R15, -R11 ;  /* 0x0000000f080b7223 */ /* 0x000fe2000000080b */
[----:B------:R-:W-:Y:S01]  /*1d40*/  FSEL R3, R14, R23, !P0 ;  /* 0x000000170e037208 */ /* 0x000fe20004000000 */
[----:B------:R-:W-:Y:S01]  /*1d50*/  FMUL R6, R4, R13 ;  /* 0x0000000d04067220 */ /* 0x000fe20000400000 */
[----:B------:R-:W-:Y:S02]  /*1d60*/  FSEL R0, R0, -R0, !P1 ;  /* 0x8000000000007208 */ /* 0x000fe40004800000 */
[----:B------:R-:W-:Y:S02]  /*1d70*/  LOP3.LUT P1, RZ, R5, 0x2, RZ, 0xc0, !PT ;  /* 0x0000000205ff7812 */ /* 0x000fe4000782c0ff */
[----:B------:R-:W-:Y:S01]  /*1d80*/  FSEL R14, R23, R14, !P0 ;  /* 0x0000000e170e7208 */ /* 0x000fe20004000000 */
[----:B------:R-:W-:Y:S01]  /*1d90*/  FFMA R6, -R7, R0, -R6 ;  /* 0x0000000007067223 */ /* 0x000fe20000000906 */
[----:B------:R-:W-:-:S02]  /*1da0*/  FSEL R3, R3, -R3, !P2 ;  /* 0x8000000303037208 */ /* 0x000fc40005000000 */
[----:B------:R-:W-:-:S03]  /*1db0*/  FSEL R14, R14, -R14, !P1 ;  /* 0x8000000e0e0e7208 */ /* 0x000fc60004800000 */
[-C--:B------:R-:W-:Y:S02]  /*1dc0*/  FMUL R5, R3, R6.reuse ;  /* 0x0000000603057220 */ /* 0x080fe40000400000 */
[C---:B------:R-:W-:Y:S02]  /*1dd0*/  FMUL R6, R14.reuse, R6 ;  /* 0x000000060e067220 */ /* 0x040fe40000400000 */
[-C--:B------:R-:W-:Y:S01]  /*1de0*/  FFMA R14, R14, R11.reuse, R5 ;  /* 0x0000000b0e0e7223 */ /* 0x080fe20000000005 */
[----:B------:R-:W-:Y:S01]  /*1df0*/  FMUL R5, R7, R4 ;  /* 0x0000000407057220 */ /* 0x000fe20000400000 */
[----:B------:R-:W-:Y:S02]  /*1e00*/  FFMA R6, R3, R11, -R6 ;  /* 0x0000000b03067223 */ /* 0x000fe40000000806 */
[----:B------:R-:W-:Y:S01]  /*1e10*/  FMUL R3, R14, R14 ;  /* 0x0000000e0e037220 */ /* 0x000fe20000400000 */
[----:B------:R-:W-:-:S03]  /*1e20*/  FFMA R0, R0, R13, -R5 ;  /* 0x0000000d00007223 */ /* 0x000fc60000000805 */
[----:B------:R-:W-:-:S04]  /*1e30*/  FFMA R3, R6, R6, R3 ;  /* 0x0000000606037223 */ /* 0x000fc80000000003 */
[----:B------:R-:W-:-:S05]  /*1e40*/  FFMA R3, R0, R0, R3 ;  /* 0x0000000000037223 */ /* 0x000fca0000000003 */
[----:B------:R-:W-:-:S13]  /*1e50*/  FSETP.GEU.AND P0, PT, |R3|, 1.175494350822287508e-38, PT ;  /* 0x008000000300780b */ /* 0x000fda0003f0e200 */
[----:B------:R-:W-:-:S04]  /*1e60*/  @!P0 FMUL R3, R3, 16777216 ;  /* 0x4b80000003038820 */ /* 0x000fc80000400000 */
[----:B------:R-:W0:Y:S02]  /*1e70*/  MUFU.RSQ R13, R3 ;  /* 0x00000003000d7308 */ /* 0x000e240000001400 */
[----:B0-----:R-:W-:-:S04]  /*1e80*/  @!P0 FMUL R13, R13, 4096 ;  /* 0x458000000d0d8820 */ /* 0x001fc80000400000 */
[-C--:B------:R-:W-:Y:S01]  /*1e90*/  FMUL R6, R6, R13.reuse ;  /* 0x0000000d06067220 */ /* 0x080fe20000400000 */
[----:B------:R-:W-:-:S05]  /*1ea0*/  FMUL R5, R14, R13 ;  /* 0x0000000d0e057220 */ /* 0x000fca0000400000 */
[----:B------:R-:W-:-:S04]  /*1eb0*/  FSETP.GT.AND P2, PT, |R5|, |R6|, PT ;  /* 0x400000060500720b */ /* 0x000fc80003f44200 */
[----:B------:R-:W-:Y:S02]  /*1ec0*/  FSEL R11, |R5|, |R6|, P2 ;  /* 0x40000006050b7208 */ /* 0x000fe40001000200 */
[----:B------:R-:W-:Y:S02]  /*1ed0*/  FSEL R10, |R6|, |R5|, P2 ;  /* 0x40000005060a7208 */ /* 0x000fe40001000200 */
[----:B------:R-:W0:Y:S08]  /*1ee0*/  MUFU.RCP R4, R11 ;  /* 0x0000000b00047308 */ /* 0x000e300000001000 */
[----:B------:R-:W1:Y:S01]  /*1ef0*/  FCHK P0, R10, R11 ;  /* 0x0000000b0a007302 */ /* 0x000e620000000000 */
[----:B0-----:R-:W-:-:S04]  /*1f00*/  FFMA R15, -R11, R4, 1 ;  /* 0x3f8000000b0f7423 */ /* 0x001fc80000000104 */
[----:B------:R-:W-:Y:S01]  /*1f10*/  FFMA R15, R4, R15, R4 ;  /* 0x0000000f040f7223 */ /* 0x000fe20000000004 */
[----:B------:R-:W-:-:S03]  /*1f20*/  FMUL R4, R0, R13 ;  /* 0x0000000d00047220 */ /* 0x000fc60000400000 */
[----:B------:R-:W-:-:S04]  /*1f30*/  FFMA R12, R10, R15, RZ ;  /* 0x0000000f0a0c7223 */ /* 0x000fc800000000ff */
[----:B------:R-:W-:-:S04]  /*1f40*/  FFMA R3, -R11, R12, R10 ;  /* 0x0000000c0b037223 */ /* 0x000fc8000000010a */
[----:B------:R-:W-:Y:S01]  /*1f50*/  FFMA R0, R15, R3, R12 ;  /* 0x000000030f007223 */ /* 0x000fe2000000000c */
[----:B-1----:R-:W-:Y:S06]  /*1f60*/  @!P0 BRA `(.L_x_15) ;  /* 0x00000000000c8947 */ /* 0x002fec0003800000 */
[----:B------:R-:W-:-:S07]  /*1f70*/  MOV R14, 0x1f90 ;  /* 0x00001f90000e7802 */ /* 0x000fce0000000f00 */
[----:B------:R-:W-:Y:S05]  /*1f80*/  CALL.REL.NOINC `($__internal_1_$__cuda_sm3x_div_rn_noftz_f32_slowpath) ;  /* 0x00000040003c7944 */ /* 0x000fea0003c00000 */
[----:B------:R-:W-:-:S07]  /*1f90*/  IMAD.MOV.U32 R0, RZ, RZ, R10 ;  /* 0x000000ffff007224 */ /* 0x000fce00078e000a */
.L_x_15:
[----:B------:R-:W-:Y:S05]  /*1fa0*/  BSYNC.RECONVERGENT B0 ;  /* 0x0000000000007941 */ /* 0x000fea0003800200 */
.L_x_14:
[----:B------:R-:W-:Y:S01]  /*1fb0*/  IMAD.MOV.U32 R3, RZ, RZ, 0x3f000000 ;  /* 0x3f000000ff037424 */ /* 0x000fe200078e00ff */
[C---:B------:R-:W-:Y:S01]  /*1fc0*/  FSETP.NEU.AND P1, PT, |R4|.reuse, 1, PT ;  /* 0x3f8000000400780b */ /* 0x040fe20003f2d200 */
[----:B------:R-:W-:Y:S01]  /*1fd0*/  IMAD.MOV.U32 R10, RZ, RZ, 0x3b33710b ;  /* 0x3b33710bff0a7424 */ /* 0x000fe200078e00ff */
[C---:B------:R-:W-:Y:S01]  /*1fe0*/  FSETP.GT.AND P0, PT, |R4|.reuse, 0.56000000238418579102, PT ;  /* 0x3f0f5c290400780b */ /* 0x040fe20003f04200 */
[----:B------:R-:W-:Y:S01]  /*1ff0*/  FFMA R12, |R4|, -R3, 0.5 ;  /* 0x3f000000040c7423 */ /* 0x000fe20000000a03 */
[----:B------:R-:W-:Y:S01]  /*2000*/  FMUL R3, R0, R0 ;  /* 0x0000000000037220 */ /* 0x000fe20000400000 */
[----:B------:R-:W-:Y:S01]  /*2010*/  IMAD.MOV.U32 R15, RZ, RZ, 0x3d10ecef ;  /* 0x3d10ecefff0f7424 */ /* 0x000fe200078e00ff */
[----:B------:R-:W0:Y:S01]  /*2020*/  LDC R20, c[0x0][0x3b0] ;  /* 0x0000ec00ff147b82 */ /* 0x000e220000000800 */
[----:B------:R-:W1:Y:S01]  /*2030*/  MUFU.RSQ R13, R12 ;  /* 0x0000000c000d7308 */ /* 0x000e620000001400 */
[----:B------:R-:W-:Y:S01]  /*2040*/  FFMA R10, R3, R10, -0.015681877732276916504 ;  /* 0xbc807748030a7423 */ /* 0x000fe2000000000a */
[----:B------:R-:W-:-:S02]  /*2050*/  FSETP.NEU.AND P4, PT, |R6|, |R5|, PT ;  /* 0x400000050600720b */ /* 0x000fc40003f8d200 */
[----:B------:R-:W-:Y:S01]  /*2060*/  FSETP.NEU.AND P3, PT, R11, RZ, PT ;  /* 0x000000ff0b00720b */ /* 0x000fe20003f6d000 */
[----:B------:R-:W-:-:S04]  /*2070*/  FFMA R10, R3, R10, 0.042200751602649688721 ;  /* 0x3d2cdab2030a7423 */ /* 0x000fc8000000000a */
[----:B------:R-:W-:-:S04]  /*2080*/  FFMA R10, R3, R10, -0.074792981147766113281 ;  /* 0xbd992d10030a7423 */ /* 0x000fc8000000000a */
[----:B------:R-:W-:Y:S01]  /*2090*/  FFMA R10, R3, R10, 0.10640415549278259277 ;  /* 0x3dd9ea6c030a7423 */ /* 0x000fe2000000000a */
[----:B-1----:R-:W-:Y:S01]  /*20a0*/  FMUL R14, R12, R13 ;  /* 0x0000000d0c0e7220 */ /* 0x002fe20000400000 */
[----:B------:R-:W-:Y:S02]  /*20b0*/  FMUL R13, R13, -0.5 ;  /* 0xbf0000000d0d7820 */ /* 0x000fe40000400000 */
[C---:B------:R-:W-:Y:S02]  /*20c0*/  FFMA R10, R3.reuse, R10, -0.14207722246646881104 ;  /* 0xbe117cb1030a7423 */ /* 0x040fe4000000000a */
[C---:B------:R-:W-:Y:S02]  /*20d0*/  FFMA R13, R14.reuse, R13, 0.5 ;  /* 0x3f0000000e0d7423 */ /* 0x040fe4000000000d */
[----:B------:R-:W-:Y:S02]  /*20e0*/  FFMA R10, R3, R10, 0.19993925094604492188 ;  /* 0x3e4cbce0030a7423 */ /* 0x000fe4000000000a */
[----:B------:R-:W-:-:S02]  /*20f0*/  FFMA R13, R14, R13, R14 ;  /* 0x0000000d0e0d7223 */ /* 0x000fc4000000000e */
[----:B------:R-:W-:Y:S01]  /*2100*/  FFMA R10, R3, R10, -0.33333197236061096191 ;  /* 0xbeaaaa7d030a7423 */ /* 0x000fe2000000000a */
[----:B------:R-:W-:Y:S02]  /*2110*/  IMAD.MOV.U32 R14, RZ, RZ, 0x3f6ee581 ;  /* 0x3f6ee581ff0e7424 */ /* 0x000fe400078e00ff */
[----:B------:R-:W-:Y:S01]  /*2120*/  FSEL R13, R13, RZ, P1 ;  /* 0x000000ff0d0d7208 */ /* 0x000fe20000800000 */
[----:B------:R-:W-:Y:S01]  /*2130*/  FMUL R3, R3, R10 ;  /* 0x0000000a03037220 */ /* 0x000fe20000400000 */
[----:B------:R-:W-:Y:S02]  /*2140*/  ISETP.GE.AND P1, PT, R6, RZ, PT ;  /* 0x000000ff0600720c */ /* 0x000fe40003f26270 */
[----:B------:R-:W-:Y:S01]  /*2150*/  FSEL R13, R13, |R4|, P0 ;  /* 0x400000040d0d7208 */ /* 0x000fe20000000000 */
[----:B------:R-:W-:Y:S01]  /*2160*/  FFMA R3, R3, R0, R0 ;  /* 0x0000000003037223 */ /* 0x000fe20000000000 */
[C---:B------:R-:W-:Y:S02]  /*2170*/  FSEL R10, R14.reuse, 1.8663789033889770508, P2 ;  /* 0x3feee5810e0a7808 */ /* 0x040fe40001000000 */
[----:B------:R-:W-:Y:S01]  /*2180*/  LOP3.LUT R13, R13, 0x80000000, R4, 0xb8, !PT ;  /* 0x800000000d0d7812 */ /* 0x000fe200078eb804 */
[----:B------:R-:W-:-:S04]  /*2190*/  FFMA R0, R14, 1.6832555532455444336, -R3 ;  /* 0x3fd774eb0e007823 */ /* 0x000fc80000000803 */
[----:B------:R-:W-:Y:S01]  /*21a0*/  FMUL R12, R13, R13 ;  /* 0x0000000d0d0c7220 */ /* 0x000fe20000400000 */
[-C--:B------:R-:W-:Y:S02]  /*21b0*/  FSEL R0, R0, R3.reuse, P2 ;  /* 0x0000000300007208 */ /* 0x080fe40001000000 */
[----:B------:R-:W-:Y:S01]  /*21c0*/  FSEL R3, R3, -R3, P2 ;  /* 0x8000000303037208 */ /* 0x000fe20001000000 */
[----:B------:R-:W-:Y:S01]  /*21d0*/  FFMA R15, R12, R15, 0.016980519518256187439 ;  /* 0x3c8b1abb0c0f7423 */ /* 0x000fe2000000000f */
[----:B------:R-:W-:-:S03]  /*21e0*/  FSETP.GT.AND P2, PT, R4, 0.56000000238418579102, PT ;  /* 0x3f0f5c290400780b */ /* 0x000fc60003f44000 */
[----:B------:R-:W-:Y:S01]  /*21f0*/  FFMA R15, R12, R15, 0.030762933194637298584 ;  /* 0x3cfc028c0c0f7423 */ /* 0x000fe2000000000f */
[----:B------:R-:W-:Y:S01]  /*2200*/  @!P1 FFMA R0, R10, 1.6832555532455444336, R3 ;  /* 0x3fd774eb0a009823 */ /* 0x000fe20000000003 */
[----:B------:R-:W-:Y:S02]  /*2210*/  IMAD.MOV.U32 R3, RZ, RZ, 0x4016cbe4 ;  /* 0x4016cbe4ff037424 */ /* 0x000fe400078e00ff */
[----:B------:R-:W-:Y:S01]  /*2220*/  FADD R10, |R6|, |R5| ;  /* 0x40000005060a7221 */ /* 0x000fe20000000200 */
[C---:B------:R-:W-:Y:S02]  /*2230*/  FFMA R15, R12.reuse, R15, 0.044709417968988418579 ;  /* 0x3d3721390c0f7423 */ /* 0x040fe4000000000f */
[----:B------:R-:W-:Y:S02]  /*2240*/  @!P4 FSEL R0, R3, 0.78539818525314331055, !P1 ;  /* 0x3f490fdb0300c808 */ /* 0x000fe40004800000 */
[----:B------:R-:W-:Y:S01]  /*2250*/  FFMA R15, R12, R15, 0.074989043176174163818 ;  /* 0x3d9993db0c0f7423 */ /* 0x000fe2000000000f */
[----:B------:R-:W-:-:S02]  /*2260*/  @!P3 FSEL R0, RZ, 3.1415927410125732422, P1 ;  /* 0x40490fdbff00b808 */ /* 0x000fc40000800000 */
[----:B0-----:R-:W-:Y:S01]  /*2270*/  ISETP.GT.AND P3, PT, R20, 0x2, PT ;  /* 0x000000021400780c */ /* 0x001fe20003f64270 */
[----:B------:R-:W-:Y:S01]  /*2280*/  FFMA R15, R12, R15, 0.16666707396507263184 ;  /* 0x3e2aaac60c0f7423 */ /* 0x000fe2000000000f */
[----:B------:R-:W-:Y:S02]  /*2290*/  FSETP.NAN.AND P1, PT, R10, R10, PT ;  /* 0x0000000a0a00720b */ /* 0x000fe40003f28000 */
[----:B------:R-:W-:Y:S01]  /*22a0*/  LOP3.LUT R11, R0, 0x80000000, R5, 0xb8, !PT ;  /* 0x80000000000b7812 */ /* 0x000fe200078eb805 */
[----:B------:R-:W-:-:S03]  /*22b0*/  FMUL R12, R12, R15 ;  /* 0x0000000f0c0c7220 */ /* 0x000fc60000400000 */
[----:B------:R-:W-:Y:S01]  /*22c0*/  FSEL R0, R10, R11, P1 ;  /* 0x0000000b0a007208 */ /* 0x000fe20000800000 */
[----:B------:R-:W-:-:S05]  /*22d0*/  FFMA R3, R13, R12, R13 ;  /* 0x0000000c0d037223 */ /* 0x000fca000000000d */
[----:B------:R-:W-:-:S05]  /*22e0*/  FSEL R12, R3, -R3, P0 ;  /* 0x80000003030c7208 */ /* 0x000fca0000000000 */
[----:B------:R-:W-:-:S04]  /*22f0*/  @!P2 FFMA R3, R14, 1.6832555532455444336, R12 ;  /* 0x3fd774eb0e03a823 */ /* 0x000fc8000000000c */
[----:B------:R-:W-:Y:S01]  /*2300*/  @P0 FADD R3, R3, R3 ;  /* 0x0000000303030221 */ /* 0x000fe20000000000 */
[----:B------:R-:W-:Y:S06]  /*2310*/  @P3 BRA `(.L_x_16) ;  /* 0x0000000800bc3947 */ /* 0x000fec0003800000 */
[----:B------:R-:W-:Y:S01]  /*2320*/  ISETP.NE.AND P0, PT, R20, RZ, PT ;  /* 0x000000ff1400720c */ /* 0x000fe20003f05270 */
[----:B------:R-:W-:-:S12]  /*2330*/  IMAD.MOV.U32 R15, RZ, RZ, R3 ;  /* 0x000000ffff0f7224 */ /* 0x000fd800078e0003 */
[----:B------:R-:W-:Y:S05]  /*2340*/  @!P0 BRA `(.L_x_17) ;  /* 0x0000002400388947 */ /* 0x000fea0003800000 */
[----:B------:R-:W-:-:S05]  /*2350*/  IMAD.MOV.U32 R11, RZ, RZ, -0x1 ;  /* 0xffffffffff0b7424 */ /* 0x000fca00078e00ff */
[----:B------:R-:W-:-:S05]  /*2360*/  VIADDMNMX.U32 R10, R20, R11, 0x2, PT ;  /* 0x00000002140a7446 */ /* 0x000fca000380000b */
[----:B------:R-:W-:-:S04]  /*2370*/  IMAD.SHL.U32 R12, R10, 0x4, RZ ;  /* 0x000000040a0c7824 */ /* 0x000fc800078e00ff */
[----:B------:R-:W0:Y:S02]  /*2380*/  LDC R10, c[0x2][R12] ;  /* 0x008000000c0a7b82 */ /* 0x000e240000000800 */
[----:B0-----:R-:W-:-:S04]  /*2390*/  SHF.R.S32.HI R11, RZ, 0x1f, R10 ;  /* 0x0000001fff0b7819 */ /* 0x001fc8000001140a */
.L_x_79:
[----:B------:R-:W-:Y:S05]  /*23a0*/  BRX R10 -0x23b0                                                         (*"BRANCH_TARGETS .L_x_80,.L_x_81,.L_x_31"*) ;  /* 0xffffffdc0a147949 */ /* 0x000fea000383ffff */
.L_x_81:
[----:B------:R-:W-:Y:S01]  /*23b0*/  FMUL R15, R3, 0.5 ;  /* 0x3f000000030f7820 */ /* 0x000fe20000400000 */
[----:B------:R-:W-:Y:S03]  /*23c0*/  BSSY.RECONVERGENT B0, `(.L_x_18) ;  /* 0x0000040000007945 */ /* 0x000fe60003800200 */
[C---:B------:R-:W-:Y:S01]  /*23d0*/  FMUL R10, R15.reuse, 0.63661974668502807617 ;  /* 0x3f22f9830f0a7820 */ /* 0x040fe20000400000 */
        /* <DEDUP_REMOVED lines=11> */
[----:B------:R-:W-:Y:S02]  /*2490*/  IMAD.SHL.U32 R11, R15, 0x100, RZ ;  /* 0x000001000f0b7824 */ /* 0x000fe400078e00ff */
[----:B------:R-:W-:Y:S02]  /*24a0*/  HFMA2 R14, -RZ, RZ, 0, 0 ;  /* 0x00000000ff0e7431 */ /* 0x000fe400000001ff */
[----:B------:R-:W-:Y:S01]  /*24b0*/  IMAD.MOV.U32 R10, RZ, RZ, R1 ;  /* 0x000000ffff0a7224 */ /* 0x000fe200078e0001 */
[----:B------:R-:W0:Y:S01]  /*24c0*/  LDCU.64 UR6, c[0x4][0x20] ;  /* 0x01000400ff0677ac */ /* 0x000e220008000a00 */
[----:B------:R-:W-:Y:S01]  /*24d0*/  LOP3.LUT R23, R11, 0x80000000, RZ, 0xfc, !PT ;  /* 0x800000000b177812 */ /* 0x000fe200078efcff */
[----:B------:R-:W-:Y:S01]  /*24e0*/  UMOV UR5, URZ ;  /* 0x000000ff00057c82 */ /* 0x000fe20008000000 */
[----:B------:R-:W-:-:S05]  /*24f0*/  UMOV UR4, URZ ;  /* 0x000000ff00047c82 */ /* 0x000fca0008000000 */
.L_x_20:
        /* <DEDUP_REMOVED lines=8> */
[----:B------:R-:W-:-:S04]  /*2580*/  IADD3 R11, P0, PT, R12, R14, RZ ;  /* 0x0000000e0c0b7210 */ /* 0x000fc80007f1e0ff */
[----:B------:R-:W-:Y:S01]  /*2590*/  IADD3.X R14, PT, PT, R13, UR5, RZ, P0, !PT ;  /* 0x000000050d0e7c10 */ /* 0x000fe200087fe4ff */
[----:B------:R0:W-:Y:S02]  /*25a0*/  STL [R10], R11 ;  /* 0x0000000b0a007387 */ /* 0x0001e40000100800 */
        /* <DEDUP_REMOVED lines=18> */
[C---:B------:R-:W-:Y:S01]  /*26d0*/  SHF.L.W.U32.HI R12, R11.reuse, 0x2, R10 ;  /* 0x000000020b0c7819 */ /* 0x040fe20000010e0a */
[----:B------:R-:W-:-:S03]  /*26e0*/  IMAD.SHL.U32 R11, R11, 0x4, RZ ;  /* 0x000000040b0b7824 */ /* 0x000fc600078e00ff */
[----:B------:R-:W-:Y:S02]  /*26f0*/  SHF.R.S32.HI R13, RZ, 0x1f, R12 ;  /* 0x0000001fff0d7819 */ /* 0x000fe4000001140c */
[----:B------:R-:W-:Y:S02]  /*2700*/  LOP3.LUT R15, R12, R15, RZ, 0x3c, !PT ;  /* 0x0000000f0c0f7212 */ /* 0x000fe400078e3cff */
[C---:B------:R-:W-:Y:S02]  /*2710*/  LOP3.LUT R20, R13.reuse, R11, RZ, 0x3c, !PT ;  /* 0x0000000b0d147212 */ /* 0x040fe400078e3cff */
[----:B------:R-:W-:Y:S02]  /*2720*/  LOP3.LUT R21, R13, R12, RZ, 0x3c, !PT ;  /* 0x0000000c0d157212 */ /* 0x000fe400078e3cff */
[----:B------:R-:W-:Y:S02]  /*2730*/  SHF.R.U32.HI R11, RZ, 0x1e, R10 ;  /* 0x0000001eff0b7819 */ /* 0x000fe4000001160a */
[----:B------:R-:W-:-:S02]  /*2740*/  ISETP.GE.AND P1, PT, R15, RZ, PT ;  /* 0x000000ff0f00720c */ /* 0x000fc40003f26270 */
[----:B------:R-:W1:Y:S01]  /*2750*/  I2F.F64.S64 R20, R20 ;  /* 0x0000001400147312 */ /* 0x000e620000301c00 */
[----:B------:R-:W-:-:S05]  /*2760*/  LEA.HI R10, R12, R11, RZ, 0x1 ;  /* 0x0000000b0c0a7211 */ /* 0x000fca00078f08ff */
[----:B------:R-:W-:-:S04]  /*2770*/  IMAD.MOV R11, RZ, RZ, -R10 ;  /* 0x000000ffff0b7224 */ /* 0x000fc800078e0a0a */
[----:B------:R-:W-:Y:S01]  /*2780*/  @!P0 IMAD.MOV.U32 R10, RZ, RZ, R11 ;  /* 0x000000ffff0a8224 */ /* 0x000fe200078e000b */
[----:B-1----:R-:W-:-:S10]  /*2790*/  DMUL R22, R20, UR4 ;  /* 0x0000000414167c28 */ /* 0x002fd40008000000 */
[----:B------:R-:W1:Y:S02]  /*27a0*/  F2F.F32.F64 R22, R22 ;  /* 0x0000001600167310 */ /* 0x000e640000301000 */
[----:B01----:R-:W-:-:S07]  /*27b0*/  FSEL R11, -R22, R22, !P1 ;  /* 0x00000016160b7208 */ /* 0x003fce0004800100 */
.L_x_19:
[----:B------:R-:W-:Y:S05]  /*27c0*/  BSYNC.RECONVERGENT B0 ;  /* 0x0000000000007941 */ /* 0x000fea0003800200 */
.L_x_18:
[----:B------:R-:W-:Y:S01]  /*27d0*/  IMAD.MOV.U32 R15, RZ, RZ, R11 ;  /* 0x000000ffff0f7224 */ /* 0x000fe200078e000b */
[----:B------:R-:W-:Y:S01]  /*27e0*/  LOP3.LUT R10, R10, 0x1, RZ, 0xc0, !PT ;  /* 0x000000010a0a7812 */ /* 0x000fe200078ec0ff */
[----:B------:R-:W-:Y:S02]  /*27f0*/  IMAD.MOV.U32 R12, RZ, RZ, 0x3c190000 ;  /* 0x3c190000ff0c7424 */ /* 0x000fe400078e00ff */
        /* <DEDUP_REMOVED lines=8> */
[----:B------:R-:W-:-:S04]  /*2880*/  FMUL R11, R11, R15 ;  /* 0x0000000f0b0b7220 */ /* 0x000fc80000400000 */
[----:B------:R-:W-:-:S06]  /*2890*/  @P0 FFMA R15, R12, R11, R15 ;  /* 0x0000000b0c0f0223 */ /* 0x000fcc000000000f */
[----:B------:R-:W2:Y:S01]  /*28a0*/  @!P1 MUFU.RCP R15, -R15 ;  /* 0x8000000f000f9308 */ /* 0x000ea20000001000 */
[----:B------:R-:W-:Y:S05]  /*28b0*/  BRA `(.L_x_17) ;  /* 0x0000001c00dc7947 */ /* 0x000fea0003800000 */
.L_x_80:
        /* <DEDUP_REMOVED lines=17> */
[----:B------:R-:W-:Y:S01]  /*29d0*/  IMAD.MOV.U32 R10, RZ, RZ, R1 ;  /* 0x000000ffff0a7224 */ /* 0x000fe200078e0001 */
[----:B------:R-:W-:Y:S01]  /*29e0*/  LOP3.LUT R23, R11, 0x80000000, RZ, 0xfc, !PT ;  /* 0x800000000b177812 */ /* 0x000fe200078efcff */
[----:B------:R-:W-:Y:S01]  /*29f0*/  UMOV UR5, URZ ;  /* 0x000000ff00057c82 */ /* 0x000fe20008000000 */
[----:B------:R-:W-:-:S05]  /*2a00*/  UMOV UR4, URZ ;  /* 0x000000ff00047c82 */ /* 0x000fca0008000000 */
.L_x_23:
        /* <DEDUP_REMOVED lines=39> */
[----:B------:R-:W-:-:S05]  /*2c80*/  IMAD.MOV R11, RZ, RZ, -R10 ;  /* 0x000000ffff0b7224 */ /* 0x000fca00078e0a0a */
[----:B------:R-:W-:Y:S01]  /*2c90*/  @!P0 MOV R10, R11 ;  /* 0x0000000b000a8202 */ /* 0x000fe20000000f00 */
[----:B-1----:R-:W-:-:S10]  /*2ca0*/  DMUL R22, R20, UR4 ;  /* 0x0000000414167c28 */ /* 0x002fd40008000000 */
[----:B------:R-:W1:Y:S02]  /*2cb0*/  F2F.F32.F64 R22, R22 ;  /* 0x0000001600167310 */ /* 0x000e640000301000 */
[----:B01----:R-:W-:-:S07]  /*2cc0*/  FSEL R11, -R22, R22, !P1 ;  /* 0x00000016160b7208 */ /* 0x003fce0004800100 */
.L_x_22:
[----:B------:R-:W-:Y:S05]  /*2cd0*/  BSYNC.RECONVERGENT B0 ;  /* 0x0000000000007941 */ /* 0x000fea0003800200 */
.L_x_21:
[----:B------:R-:W-:Y:S01]  /*2ce0*/  LOP3.LUT R14, R10, 0x1, RZ, 0xc0, !PT ;  /* 0x000000010a0e7812 */ /* 0x000fe200078ec0ff */
[----:B------:R-:W-:Y:S02]  /*2cf0*/  IMAD.MOV.U32 R12, RZ, RZ, 0x37cbac00 ;  /* 0x37cbac00ff0c7424 */ /* 0x000fe400078e00ff */
[----:B------:R-:W-:Y:S01]  /*2d00*/  FMUL R13, R11, R11 ;  /* 0x0000000b0b0d7220 */ /* 0x000fe20000400000 */
[----:B------:R-:W-:Y:S01]  /*2d10*/  IMAD.MOV.U32 R15, RZ, RZ, 0x3effffff ;  /* 0x3effffffff0f7424 */ /* 0x000fe200078e00ff */
[----:B------:R-:W-:Y:S01]  /*2d20*/  ISETP.NE.U32.AND P0, PT, R14, 0x1, PT ;  /* 0x000000010e00780c */ /* 0x000fe20003f05070 */
[----:B------:R-:W-:Y:S02]  /*2d30*/  IMAD.MOV.U32 R14, RZ, RZ, 0x3d2aaabb ;  /* 0x3d2aaabbff0e7424 */ /* 0x000fe400078e00ff */
[----:B------:R-:W-:Y:S01]  /*2d40*/  FFMA R12, R13, R12, -0.0013887860113754868507 ;  /* 0xbab607ed0d0c7423 */ /* 0x000fe2000000000c */
[----:B------:R-:W-:Y:S02]  /*2d50*/  LOP3.LUT P1, RZ, R10, 0x2, RZ, 0xc0, !PT ;  /* 0x000000020aff7812 */ /* 0x000fe4000782c0ff */
[----:B------:R-:W-:-:S02]  /*2d60*/  FSEL R10, R11, 1, P0 ;  /* 0x3f8000000b0a7808 */ /* 0x000fc40000000000 */
[----:B------:R-:W-:Y:S02]  /*2d70*/  FSEL R12, R12, -0.00019574658654164522886, !P0 ;  /* 0xb94d41530c0c7808 */ /* 0x000fe40004000000 */
[----:B------:R-:W-:Y:S01]  /*2d80*/  FSEL R14, R14, 0.0083327032625675201416, !P0 ;  /* 0x3c0885e40e0e7808 */ /* 0x000fe20004000000 */
[----:B------:R-:W-:Y:S01]  /*2d90*/  FFMA R11, R13, R10, RZ ;  /* 0x0000000a0d0b7223 */ /* 0x000fe200000000ff */
[----:B------:R-:W-:-:S03]  /*2da0*/  FSEL R15, -R15, -0.16666662693023681641, !P0 ;  /* 0xbe2aaaa80f0f7808 */ /* 0x000fc60004000100 */
[----:B------:R-:W-:-:S04]  /*2db0*/  FFMA R12, R13, R12, R14 ;  /* 0x0000000c0d0c7223 */ /* 0x000fc8000000000e */
[----:B------:R-:W-:-:S04]  /*2dc0*/  FFMA R12, R13, R12, R15 ;  /* 0x0000000c0d0c7223 */ /* 0x000fc8000000000f */
[----:B------:R-:W-:-:S04]  /*2dd0*/  FFMA R10, R11, R12, R10 ;  /* 0x0000000c0b0a7223 */ /* 0x000fc8000000000a */
[----:B------:R-:W-:-:S04]  /*2de0*/  @P1 FADD R10, RZ, -R10 ;  /* 0x8000000aff0a1221 */ /* 0x000fc80000000000 */
[----:B------:R-:W-:Y:S01]  /*2df0*/  FADD R15, R10, R10 ;  /* 0x0000000a0a0f7221 */ /* 0x000fe20000000000 */
[----:B------:R-:W-:Y:S06]  /*2e00*/  BRA `(.L_x_17) ;  /* 0x0000001800887947 */ /* 0x000fec0003800000 */
.L_x_16:
[----:B------:R-:W-:Y:S01]  /*2e10*/  ISETP.GT.AND P0, PT, R20, 0x4, PT ;  /* 0x000000041400780c */ /* 0x000fe20003f04270 */
[----:B------:R-:W-:-:S12]  /*2e20*/  UMOV UR4, 0x54442d18 ;  /* 0x54442d1800047882 */ /* 0x000fd80000000000 */
[----:B------:R-:W-:Y:S05]  /*2e30*/  @P0 BRA `(.L_x_24) ;  /* 0x0000000400d40947 */ /* 0x000fea0003800000 */
[----:B------:R-:W-:-:S05]  /*2e40*/  IMAD.MOV.U32 R11, RZ, RZ, -0x3 ;  /* 0xfffffffdff0b7424 */ /* 0x000fca00078e00ff */
[----:B------:R-:W-:-:S05]  /*2e50*/  VIADDMNMX.U32 R10, R20, R11, 0x2, PT ;  /* 0x00000002140a7446 */ /* 0x000fca000380000b */
[----:B------:R-:W-:-:S04]  /*2e60*/  IMAD.SHL.U32 R12, R10, 0x4, RZ ;  /* 0x000000040a0c7824 */ /* 0x000fc800078e00ff */
[----:B------:R-:W0:Y:S02]  /*2e70*/  LDC R10, c[0x2][R12+0xc] ;  /* 0x008003000c0a7b82 */ /* 0x000e240000000800 */
[----:B0-----:R-:W-:-:S04]  /*2e80*/  SHF.R.S32.HI R11, RZ, 0x1f, R10 ;  /* 0x0000001fff0b7819 */ /* 0x001fc8000001140a */
.L_x_83:
[----:B------:R-:W-:Y:S05]  /*2e90*/  BRX R10 -0x2ea0                                                         (*"BRANCH_TARGETS .L_x_84,.L_x_85,.L_x_31"*) ;  /* 0xffffffd00a587949 */ /* 0x000fea000383ffff */
.L_x_85:
[----:B------:R-:W0:Y:S01]  /*2ea0*/  MUFU.RCP64H R13, 3.1415920257568359375 ;  /* 0x400921fb000d7908 */ /* 0x000e220000001800 */
[----:B------:R-:W-:Y:S01]  /*2eb0*/  IMAD.MOV.U32 R10, RZ, RZ, 0x54442d18 ;  /* 0x54442d18ff0a7424 */ /* 0x000fe200078e00ff */
[----:B------:R-:W-:Y:S01]  /*2ec0*/  BSSY.RECONVERGENT B0, `(.L_x_25) ;  /* 0x0000017000007945 */ /* 0x000fe20003800200 */
[----:B------:R-:W-:Y:S02]  /*2ed0*/  IMAD.MOV.U32 R11, RZ, RZ, 0x400921fb ;  /* 0x400921fbff0b7424 */ /* 0x000fe400078e00ff */
[----:B------:R-:W-:-:S06]  /*2ee0*/  IMAD.MOV.U32 R12, RZ, RZ, 0x1 ;  /* 0x00000001ff0c7424 */ /* 0x000fcc00078e00ff */
[----:B0-----:R-:W-:-:S08]  /*2ef0*/  DFMA R14, R12, -R10, 1 ;  /* 0x3ff000000c0e742b */ /* 0x001fd0000000080a */
[----:B------:R-:W-:-:S08]  /*2f00*/  DFMA R14, R14, R14, R14 ;  /* 0x0000000e0e0e722b */ /* 0x000fd0000000000e */
[----:B------:R-:W-:Y:S01]  /*2f10*/  DFMA R14, R12, R14, R12 ;  /* 0x0000000e0c0e722b */ /* 0x000fe2000000000c */
[----:B------:R-:W0:Y:S07]  /*2f20*/  F2F.F64.F32 R12, R3 ;  /* 0x00000003000c7310 */ /* 0x000e2e0000201800 */
[----:B------:R-:W-:-:S08]  /*2f30*/  DFMA R20, R14, -R10, 1 ;  /* 0x3ff000000e14742b */ /* 0x000fd0000000080a */
[----:B------:R-:W-:Y:S01]  /*2f40*/  DFMA R20, R14, R20, R14 ;  /* 0x000000140e14722b */ /* 0x000fe2000000000e */
[----:B0-----:R-:W-:-:S07]  /*2f50*/  FSETP.GEU.AND P1, PT, |R13|, 6.5827683646048100446e-37, PT ;  /* 0x036000000d00780b */ /* 0x001fce0003f2e200 */
[----:B------:R-:W-:-:S08]  /*2f60*/  DMUL R14, R12, R20 ;  /* 0x000000140c0e7228 */ /* 0x000fd00000000000 */
[----:B------:R-:W-:-:S08]  /*2f70*/  DFMA R10, R14, -R10, R12 ;  /* 0x8000000a0e0a722b */ /* 0x000fd0000000000c */
[----:B------:R-:W-:-:S10]  /*2f80*/  DFMA R10, R20, R10, R14 ;  /* 0x0000000a140a722b */ /* 0x000fd4000000000e */
[----:B------:R-:W-:-:S05]  /*2f90*/  FFMA R14, RZ, 2.1426990032196044922, R11 ;  /* 0x400921fbff0e7823 */ /* 0x000fca000000000b */
[----:B------:R-:W-:-:S13]  /*2fa0*/  FSETP.GT.AND P0, PT, |R14|, 1.469367938527859385e-39, PT ;  /* 0x001000000e00780b */ /* 0x000fda0003f04200 */
[----:B------:R-:W-:Y:S05]  /*2fb0*/  @P0 BRA P1, `(.L_x_26) ;  /* 0x00000000001c0947 */ /* 0x000fea0000800000 */
[----:B------:R-:W-:Y:S01]  /*2fc0*/  IMAD.MOV.U32 R14, RZ, RZ, R12 ;  /* 0x000000ffff0e7224 */ /* 0x000fe200078e000c */
[----:B------:R-:W-:Y:S01]  /*2fd0*/  MOV R30, 0x3010 ;  /* 0x00003010001e7802 */ /* 0x000fe20000000f00 */
[----:B------:R-:W-:Y:S02]  /*2fe0*/  IMAD.MOV.U32 R15, RZ, RZ, R13 ;  /* 0x000000ffff0f7224 */ /* 0x000fe400078e000d */
[----:B------:R-:W-:-:S07]  /*2ff0*/  IMAD.MOV.U32 R11, RZ, RZ, 0x400921fb ;  /* 0x400921fbff0b7424 */ /* 0x000fce00078e00ff */
[----:B------:R-:W-:Y:S05]  /*3000*/  CALL.REL.NOINC `($__internal_0_$__cuda_sm20_div_rn_f64_full) ;  /* 0x0000002800b07944 */ /* 0x000fea0003c00000 */
[----:B------:R-:W-:Y:S02]  /*3010*/  IMAD.MOV.U32 R10, RZ, RZ, R22 ;  /* 0x000000ffff0a7224 */ /* 0x000fe400078e0016 */
[----:B------:R-:W-:-:S07]  /*3020*/  IMAD.MOV.U32 R11, RZ, RZ, R23 ;  /* 0x000000ffff0b7224 */ /* 0x000fce00078e0017 */
.L_x_26:
[----:B------:R-:W-:Y:S05]  /*3030*/  BSYNC.RECONVERGENT B0 ;  /* 0x0000000000007941 */ /* 0x000fea0003800200 */
.L_x_25:
[----:B------:R0:W1:Y:S01]  /*3040*/  F2F.F32.F64 R15, R10 ;  /* 0x0000000a000f7310 */ /* 0x0000620000301000 */
[----:B------:R-:W-:Y:S05]  /*3050*/  BRA `(.L_x_17) ;  /* 0x0000001400f47947 */ /* 0x000fea0003800000 */
.L_x_84:
[C---:B------:R-:W-:Y:S01]  /*3060*/  FMUL R10, R3.reuse, 0.63661974668502807617 ;  /* 0x3f22f983030a7820 */ /* 0x040fe20000400000 */
[----:B------:R-:W-:Y:S01]  /*3070*/  FSETP.GE.AND P0, PT, |R3|, 105615, PT ;  /* 0x47ce47800300780b */ /* 0x000fe20003f06200 */
[----:B------:R-:W-:Y:S04]  /*3080*/  BSSY.RECONVERGENT B0, `(.L_x_27) ;  /* 0x000003e000007945 */ /* 0x000fe80003800200 */
        /* <DEDUP_REMOVED lines=17> */
.L_x_29:
        /* <DEDUP_REMOVED lines=16> */
[----:B------:R-:W-:Y:S02]  /*32a0*/  LOP3.LUT P0, RZ, R13, 0x1f, RZ, 0xc0, !PT ;  /* 0x0000001f0dff7812 */ /* 0x000fe4000780c0ff */
[----:B------:R-:W-:-:S04]  /*32b0*/  IADD3 R10, PT, PT, R10, -0x80, RZ ;  /* 0xffffff800a0a7810 */ /* 0x000fc80007ffe0ff */
        /* <DEDUP_REMOVED lines=13> */
[----:B------:R-:W-:-:S04]  /*3390*/  SHF.R.S32.HI R13, RZ, 0x1f, R12 ;  /* 0x0000001fff0d7819 */ /* 0x000fc8000001140c */
[C---:B------:R-:W-:Y:S02]  /*33a0*/  LOP3.LUT R20, R13.reuse, R11, RZ, 0x3c, !PT ;  /* 0x0000000b0d147212 */ /* 0x040fe400078e3cff */
[----:B------:R-:W-:Y:S02]  /*33b0*/  LOP3.LUT R21, R13, R12, RZ, 0x3c, !PT ;  /* 0x0000000c0d157212 */ /* 0x000fe400078e3cff */
[----:B------:R-:W-:Y:S02]  /*33c0*/  SHF.R.U32.HI R11, RZ, 0x1e, R10 ;  /* 0x0000001eff0b7819 */ /* 0x000fe4000001160a */
[C---:B------:R-:W-:Y:S02]  /*33d0*/  LOP3.LUT R13, R12.reuse, R3, RZ, 0x3c, !PT ;  /* 0x000000030c0d7212 */ /* 0x040fe400078e3cff */
[----:B------:R-:W0:Y:S01]  /*33e0*/  I2F.F64.S64 R20, R20 ;  /* 0x0000001400147312 */ /* 0x000e220000301c00 */
[----:B------:R-:W-:Y:S02]  /*33f0*/  LEA.HI R10, R12, R11, RZ, 0x1 ;  /* 0x0000000b0c0a7211 */ /* 0x000fe400078f08ff */
[----:B------:R-:W-:-:S03]  /*3400*/  ISETP.GE.AND P1, PT, R13, RZ, PT ;  /* 0x000000ff0d00720c */ /* 0x000fc60003f26270 */
[----:B------:R-:W-:-:S04]  /*3410*/  IMAD.MOV R11, RZ, RZ, -R10 ;  /* 0x000000ffff0b7224 */ /* 0x000fc800078e0a0a */
[----:B------:R-:W-:Y:S01]  /*3420*/  @!P0 IMAD.MOV.U32 R10, RZ, RZ, R11 ;  /* 0x000000ffff0a8224 */ /* 0x000fe200078e000b */
[----:B0-----:R-:W-:-:S10]  /*3430*/  DMUL R14, R20, UR4 ;  /* 0x00000004140e7c28 */ /* 0x001fd40008000000 */
[----:B------:R-:W0:Y:S02]  /*3440*/  F2F.F32.F64 R14, R14 ;  /* 0x0000000e000e7310 */ /* 0x000e240000301000 */
[----:B0-----:R-:W-:-:S07]  /*3450*/  FSEL R11, -R14, R14, !P1 ;  /* 0x0000000e0e0b7208 */ /* 0x001fce0004800100 */
.L_x_28:
[----:B------:R-:W-:Y:S05]  /*3460*/  BSYNC.RECONVERGENT B0 ;  /* 0x0000000000007941 */ /* 0x000fea0003800200 */
.L_x_27:
        /* <DEDUP_REMOVED lines=10> */
[----:B------:R-:W-:Y:S02]  /*3510*/  FSEL R14, R14, 0.0083327032625675201416, !P0 ;  /* 0x3c0885e40e0e7808 */ /* 0x000fe40004000000 */
[----:B------:R-:W-:Y:S01]  /*3520*/  FSEL R11, -R15, -0.16666662693023681641, !P0 ;  /* 0xbe2aaaa80f0b7808 */ /* 0x000fe20004000100 */
[C---:B------:R-:W-:Y:S02]  /*3530*/  FFMA R15, R13.reuse, R10, RZ ;  /* 0x0000000a0d0f7223 */ /* 0x040fe400000000ff */
[----:B------:R-:W-:-:S04]  /*3540*/  FFMA R12, R13, R12, R14 ;  /* 0x0000000c0d0c7223 */ /* 0x000fc8000000000e */
[----:B------:R-:W-:-:S04]  /*3550*/  FFMA R11, R13, R12, R11 ;  /* 0x0000000c0d0b7223 */ /* 0x000fc8000000000b */
[----:B------:R-:W-:-:S04]  /*3560*/  FFMA R15, R15, R11, R10 ;  /* 0x0000000b0f0f7223 */ /* 0x000fc8000000000a */
[----:B------:R-:W-:Y:S01]  /*3570*/  @P1 FADD R15, RZ, -R15 ;  /* 0x8000000fff0f1221 */ /* 0x000fe20000000000 */
[----:B------:R-:W-:Y:S06]  /*3580*/  BRA `(.L_x_17) ;  /* 0x0000001000a87947 */ /* 0x000fec0003800000 */
.L_x_24:
[----:B------:R-:W-:-:S13]  /*3590*/  ISETP.NE.AND P0, PT, R20, 0x5, PT ;  /* 0x000000051400780c */ /* 0x000fda0003f05270 */
[----:B------:R-:W-:Y:S05]  /*35a0*/  @!P0 BRA `(.L_x_30) ;  /* 0x0000000400d88947 */ /* 0x000fea0003800000 */
[----:B------:R-:W-:-:S13]  /*35b0*/  ISETP.NE.AND P0, PT, R20, 0x6, PT ;  /* 0x000000061400780c */ /* 0x000fda0003f05270 */
[----:B------:R-:W-:Y:S05]  /*35c0*/  @P0 BRA `(.L_x_31) ;  /* 0x00000000007c0947 */ /* 0x000fea0003800000 */
[----:B------:R-:W0:Y:S01]  /*35d0*/  MUFU.RCP64H R15, 6.283184051513671875 ;  /* 0x401921fb000f7908 */ /* 0x000e220000001800 */
[----:B------:R-:W-:Y:S01]  /*35e0*/  IMAD.MOV.U32 R10, RZ, RZ, 0x54442d18 ;  /* 0x54442d18ff0a7424 */ /* 0x000fe200078e00ff */
[----:B------:R-:W-:Y:S01]  /*35f0*/  UMOV UR6, 0x54442d18 ;  /* 0x54442d1800067882 */ /* 0x000fe20000000000 */
[----:B------:R-:W-:Y:S01]  /*3600*/  IMAD.MOV.U32 R11, RZ, RZ, 0x401921fb ;  /* 0x401921fbff0b7424 */ /* 0x000fe200078e00ff */
[----:B------:R-:W-:Y:S01]  /*3610*/  UMOV UR7, 0x400921fb ;  /* 0x400921fb00077882 */ /* 0x000fe20000000000 */
[----:B------:R-:W-:Y:S01]  /*3620*/  IMAD.MOV.U32 R14, RZ, RZ, 0x1 ;  /* 0x00000001ff0e7424 */ /* 0x000fe200078e00ff */
[----:B------:R-:W-:Y:S05]  /*3630*/  BSSY.RECONVERGENT B0, `(.L_x_32) ;  /* 0x0000014000007945 */ /* 0x000fea0003800200 */
[----:B0-----:R-:W-:-:S08]  /*3640*/  DFMA R12, R14, -R10, 1 ;  /* 0x3ff000000e0c742b */ /* 0x001fd0000000080a */
[----:B------:R-:W-:Y:S02]  /*3650*/  DFMA R20, R12, R12, R12 ;  /* 0x0000000c0c14722b */ /* 0x000fe4000000000c */
[----:B------:R-:W0:Y:S06]  /*3660*/  F2F.F64.F32 R12, R0 ;  /* 0x00000000000c7310 */ /* 0x000e2c0000201800 */
[----:B------:R-:W-:-:S08]  /*3670*/  DFMA R20, R14, R20, R14 ;  /* 0x000000140e14722b */ /* 0x000fd0000000000e */
[----:B------:R-:W-:Y:S02]  /*3680*/  DFMA R14, R20, -R10, 1 ;  /* 0x3ff00000140e742b */ /* 0x000fe4000000080a */
[----:B0-----:R-:W-:-:S06]  /*3690*/  DADD R12, R12, UR6 ;  /* 0x000000060c0c7e29 */ /* 0x001fcc0008000000 */
[----:B------:R-:W-:-:S04]  /*36a0*/  DFMA R14, R20, R14, R20 ;  /* 0x0000000e140e722b */ /* 0x000fc80000000014 */
[----:B------:R-:W-:-:S04]  /*36b0*/  FSETP.GEU.AND P1, PT, |R13|, 6.5827683646048100446e-37, PT ;  /* 0x036000000d00780b */ /* 0x000fc80003f2e200 */
[----:B------:R-:W-:-:S08]  /*36c0*/  DMUL R22, R12, R14 ;  /* 0x0000000e0c167228 */ /* 0x000fd00000000000 */
[----:B------:R-:W-:-:S08]  /*36d0*/  DFMA R10, R22, -R10, R12 ;  /* 0x8000000a160a722b */ /* 0x000fd0000000000c */
[----:B------:R-:W-:-:S10]  /*36e0*/  DFMA R22, R14, R10, R22 ;  /* 0x0000000a0e16722b */ /* 0x000fd40000000016 */
[----:B------:R-:W-:-:S05]  /*36f0*/  FFMA R10, RZ, 2.3926990032196044922, R23 ;  /* 0x401921fbff0a7823 */ /* 0x000fca0000000017 */
[----:B------:R-:W-:-:S13]  /*3700*/  FSETP.GT.AND P0, PT, |R10|, 1.469367938527859385e-39, PT ;  /* 0x001000000a00780b */ /* 0x000fda0003f04200 */
[----:B------:R-:W-:Y:S05]  /*3710*/  @P0 BRA P1, `(.L_x_33) ;  /* 0x0000000000140947 */ /* 0x000fea0000800000 */
[----:B------:R-:W-:Y:S01]  /*3720*/  IMAD.MOV.U32 R14, RZ, RZ, R12 ;  /* 0x000000ffff0e7224 */ /* 0x000fe200078e000c */
[----:B------:R-:W-:Y:S01]  /*3730*/  MOV R30, 0x3770 ;  /* 0x00003770001e7802 */ /* 0x000fe20000000f00 */
[----:B------:R-:W-:Y:S02]  /*3740*/  IMAD.MOV.U32 R15, RZ, RZ, R13 ;  /* 0x000000ffff0f7224 */ /* 0x000fe400078e000d */
[----:B------:R-:W-:-:S07]  /*3750*/  IMAD.MOV.U32 R11, RZ, RZ, 0x401921fb ;  /* 0x401921fbff0b7424 */ /* 0x000fce00078e00ff */
[----:B------:R-:W-:Y:S05]  /*3760*/  CALL.REL.NOINC `($__internal_0_$__cuda_sm20_div_rn_f64_full) ;  /* 0x0000002000d87944 */ /* 0x000fea0003c00000 */
.L_x_33:
[----:B------:R-:W-:Y:S05]  /*3770*/  BSYNC.RECONVERGENT B0 ;  /* 0x0000000000007941 */ /* 0x000fea0003800200 */
.L_x_32:
[----:B------:R0:W1:Y:S01]  /*3780*/  F2F.F32.F64 R22, R22 ;  /* 0x0000001600167310 */ /* 0x0000620000301000 */
[----:B------:R-:W-:Y:S01]  /*3790*/  FMUL R12, R4, 0.5 ;  /* 0x3f000000040c7820 */ /* 0x000fe20000400000 */
[----:B------:R-:W-:Y:S01]  /*37a0*/  IMAD.MOV.U32 R15, RZ, RZ, RZ ;  /* 0x000000ffff0f7224 */ /* 0x000fe200078e00ff */
[----:B------:R-:W-:Y:S06]  /*37b0*/  BRA `(.L_x_34) ;  /* 0x0000001800a87947 */ /* 0x000fec0003800000 */
.L_x_31:
        /* <DEDUP_REMOVED lines=21> */
.L_x_37:
        /* <DEDUP_REMOVED lines=44> */
.L_x_36:
[----:B------:R-:W-:Y:S05]  /*3bd0*/  BSYNC.RECONVERGENT B0 ;  /* 0x0000000000007941 */ /* 0x000fea0003800200 */
.L_x_35:
        /* <DEDUP_REMOVED lines=19> */
.L_x_30:
[C---:B------:R-:W-:Y:S01]  /*3d10*/  FMUL R12, R3.reuse, 0.63661974668502807617 ;  /* 0x3f22f983030c7820 */ /* 0x040fe20000400000 */
[----:B------:R-:W-:Y:S01]  /*3d20*/  FSETP.GE.AND P0, PT, |R3|, 105615, PT ;  /* 0x47ce47800300780b */ /* 0x000fe20003f06200 */
[----:B------:R-:W-:Y:S04]  /*3d30*/  BSSY.RECONVERGENT B0, `(.L_x_38) ;  /* 0x0000040000007945 */ /* 0x000fe80003800200 */
[----:B------:R-:W0:Y:S02]  /*3d40*/  F2I.NTZ R12, R12 ;  /* 0x0000000c000c7305 */ /* 0x000e240000203100 */
[----:B0-----:R-:W-:Y:S01]  /*3d50*/  I2FP.F32.S32 R22, R12 ;  /* 0x0000000c00167245 */ /* 0x001fe20000201400 */
[----:B------:R-:W-:-:S04]  /*3d60*/  IMAD.MOV.U32 R23, RZ, RZ, R12 ;  /* 0x000000ffff177224 */ /* 0x000fc800078e000c */
[----:B------:R-:W-:-:S04]  /*3d70*/  FFMA R11, R22, -1.5707962512969970703, R3 ;  /* 0xbfc90fda160b7823 */ /* 0x000fc80000000003 */
[----:B------:R-:W-:-:S04]  /*3d80*/  FFMA R11, R22, -7.5497894158615963534e-08, R11 ;  /* 0xb3a22168160b7823 */ /* 0x000fc8000000000b */
[----:B------:R-:W-:-:S04]  /*3d90*/  FFMA R22, R22, -5.3903029534742383927e-15, R11 ;  /* 0xa7c234c516167823 */ /* 0x000fc8000000000b */
[----:B------:R-:W-:Y:S01]  /*3da0*/  IMAD.MOV.U32 R10, RZ, RZ, R22 ;  /* 0x000000ffff0a7224 */ /* 0x000fe200078e0016 */
        /* <DEDUP_REMOVED lines=12> */
.L_x_40:
        /* <DEDUP_REMOVED lines=25> */
[----:B------:R-:W-:Y:S01]  /*4000*/  UMOV UR5, 0x3bf921fb ;  /* 0x3bf921fb00057882 */ /* 0x000fe20000000000 */
[----:B------:R-:W-:-:S02]  /*4010*/  ISETP.GE.AND P2, PT, R3, RZ, PT ;  /* 0x000000ff0300720c */ /* 0x000fc40003f46270 */
[-C--:B--2---:R-:W-:Y:S02]  /*4020*/  @P1 SHF.L.W.U32.HI R10, R11, R13.reuse, R10 ;  /* 0x0000000d0b0a1219 */ /* 0x084fe40000010e0a */
[----:B---3--:R-:W-:-:S04]  /*4030*/  @P1 SHF.L.W.U32.HI R11, R12, R13, R11 ;  /* 0x0000000d0c0b1219 */ /* 0x008fc80000010e0b */
        /* <DEDUP_REMOVED lines=15> */
.L_x_39:
[----:B------:R-:W-:Y:S05]  /*4130*/  BSYNC.RECONVERGENT B0 ;  /* 0x0000000000007941 */ /* 0x000fea0003800200 */
.L_x_38:
[----:B------:R-:W-:Y:S02]  /*4140*/  IMAD.MOV.U32 R24, RZ, RZ, 0x37cbac00 ;  /* 0x37cbac00ff187424 */ /* 0x000fe400078e00ff */
[----:B------:R-:W-:Y:S01]  /*4150*/  FMUL R11, R10, R10 ;  /* 0x0000000a0a0b7220 */ /* 0x000fe20000400000 */
[C---:B------:R-:W-:Y:S01]  /*4160*/  LOP3.LUT R14, R12.reuse, 0x1, RZ, 0xc0, !PT ;  /* 0x000000010c0e7812 */ /* 0x040fe200078ec0ff */
[----:B------:R-:W-:Y:S01]  /*4170*/  VIADD R20, R12, 0x1 ;  /* 0x000000010c147836 */ /* 0x000fe20000000000 */
[----:B------:R-:W-:Y:S01]  /*4180*/  BSSY.RECONVERGENT B0, `(.L_x_41) ;  /* 0x0000048000007945 */ /* 0x000fe20003800200 */
[----:B------:R-:W-:Y:S01]  /*4190*/  FFMA R13, R11, R24, -0.0013887860113754868507 ;  /* 0xbab607ed0b0d7423 */ /* 0x000fe20000000018 */
[----:B------:R-:W-:Y:S01]  /*41a0*/  ISETP.NE.U32.AND P1, PT, R14, 0x1, PT ;  /* 0x000000010e00780c */ /* 0x000fe20003f25070 */
[----:B------:R-:W-:Y:S01]  /*41b0*/  IMAD.MOV.U32 R15, RZ, RZ, 0x3e2aaaa8 ;  /* 0x3e2aaaa8ff0f7424 */ /* 0x000fe200078e00ff */
[----:B------:R-:W-:Y:S02]  /*41c0*/  MOV R14, 0x3c0885e4 ;  /* 0x3c0885e4000e7802 */ /* 0x000fe40000000f00 */
[----:B------:R-:W-:-:S02]  /*41d0*/  FSEL R12, R13, -0.00019574658654164522886, P1 ;  /* 0xb94d41530d0c7808 */ /* 0x000fc40000800000 */
[----:B------:R-:W-:Y:S02]  /*41e0*/  FSEL R14, R14, 0.041666727513074874878, !P1 ;  /* 0x3d2aaabb0e0e7808 */ /* 0x000fe40004800000 */
[----:B------:R-:W-:Y:S02]  /*41f0*/  LOP3.LUT P2, RZ, R20, 0x2, RZ, 0xc0, !PT ;  /* 0x0000000214ff7812 */ /* 0x000fe4000784c0ff */
[----:B------:R-:W-:Y:S01]  /*4200*/  FSEL R10, R10, 1, !P1 ;  /* 0x3f8000000a0a7808 */ /* 0x000fe20004800000 */
[----:B------:R-:W-:Y:S01]  /*4210*/  FFMA R12, R11, R12, R14 ;  /* 0x0000000c0b0c7223 */ /* 0x000fe2000000000e */
[----:B------:R-:W-:-:S03]  /*4220*/  FSEL R15, -R15, -0.4999999701976776123, !P1 ;  /* 0xbeffffff0f0f7808 */ /* 0x000fc60004800100 */
[C---:B------:R-:W-:Y:S02]  /*4230*/  FFMA R13, R11.reuse, R10, RZ ;  /* 0x0000000a0b0d7223 */ /* 0x040fe400000000ff */
[----:B------:R-:W-:-:S04]  /*4240*/  FFMA R12, R11, R12, R15 ;  /* 0x0000000c0b0c7223 */ /* 0x000fc8000000000f */
[----:B------:R-:W-:-:S04]  /*4250*/  FFMA R10, R13, R12, R10 ;  /* 0x0000000c0d0a7223 */ /* 0x000fc8000000000a */
[----:B------:R-:W-:-:S04]  /*4260*/  @P2 FADD R10, RZ, -R10 ;  /* 0x8000000aff0a2221 */ /* 0x000fc80000000000 */
[----:B------:R-:W-:Y:S01]  /*4270*/  FADD R15, R10, 1 ;  /* 0x3f8000000a0f7421 */ /* 0x000fe20000000000 */
        /* <DEDUP_REMOVED lines=12> */
.L_x_43:
        /* <DEDUP_REMOVED lines=28> */
[----:B---3--:R-:W-:Y:S02]  /*4500*/  @P0 SHF.L.W.U32.HI R11, R12, R13, R11 ;  /* 0x0000000d0c0b0219 */ /* 0x008fe40000010e0b */
[--C-:B------:R-:W-:Y:S02]  /*4510*/  SHF.R.U32.HI R23, RZ, 0x1e, R10.reuse ;  /* 0x0000001eff177819 */ /* 0x100fe4000001160a */
[C---:B------:R-:W-:Y:S01]  /*4520*/  SHF.L.W.U32.HI R12, R11.reuse, 0x2, R10 ;  /* 0x000000020b0c7819 */ /* 0x040fe20000010e0a */
[----:B------:R-:W-:-:S03]  /*4530*/  IMAD.SHL.U32 R11, R11, 0x4, RZ ;  /* 0x000000040b0b7824 */ /* 0x000fc600078e00ff */
[----:B------:R-:W-:Y:S02]  /*4540*/  SHF.R.S32.HI R13, RZ, 0x1f, R12 ;  /* 0x0000001fff0d7819 */ /* 0x000fe4000001140c */
[C---:B------:R-:W-:Y:S02]  /*4550*/  LOP3.LUT R10, R12.reuse, R3, RZ, 0x3c, !PT ;  /* 0x000000030c0a7212 */ /* 0x040fe400078e3cff */
[C---:B------:R-:W-:Y:S02]  /*4560*/  LOP3.LUT R20, R13.reuse, R11, RZ, 0x3c, !PT ;  /* 0x0000000b0d147212 */ /* 0x040fe400078e3cff */
[----:B------:R-:W-:Y:S02]  /*4570*/  LOP3.LUT R21, R13, R12, RZ, 0x3c, !PT ;  /* 0x0000000c0d157212 */ /* 0x000fe400078e3cff */
[----:B------:R-:W-:Y:S02]  /*4580*/  LEA.HI R23, R12, R23, RZ, 0x1 ;  /* 0x000000170c177211 */ /* 0x000fe400078f08ff */
[----:B------:R-:W-:-:S02]  /*4590*/  ISETP.GE.AND P0, PT, R10, RZ, PT ;  /* 0x000000ff0a00720c */ /* 0x000fc40003f06270 */
[----:B------:R-:W1:Y:S01]  /*45a0*/  I2F.F64.S64 R20, R20 ;  /* 0x0000001400147312 */ /* 0x000e620000301c00 */
[----:B------:R-:W-:-:S04]  /*45b0*/  IMAD.MOV R10, RZ, RZ, -R23 ;  /* 0x000000ffff0a7224 */ /* 0x000fc800078e0a17 */
[----:B------:R-:W-:Y:S01]  /*45c0*/  @!P1 IMAD.MOV.U32 R23, RZ, RZ, R10 ;  /* 0x000000ffff179224 */ /* 0x000fe200078e000a */
[----:B-1----:R-:W-:-:S10]  /*45d0*/  DMUL R26, R20, UR4 ;  /* 0x00000004141a7c28 */ /* 0x002fd40008000000 */
[----:B------:R-:W1:Y:S02]  /*45e0*/  F2F.F32.F64 R26, R26 ;  /* 0x0000001a001a7310 */ /* 0x000e640000301000 */
[----:B01----:R-:W-:-:S07]  /*45f0*/  FSEL R22, -R26, R26, !P0 ;  /* 0x0000001a1a167208 */ /* 0x003fce0004000100 */
.L_x_42:
[----:B------:R-:W-:Y:S05]  /*4600*/  BSYNC.RECONVERGENT B0 ;  /* 0x0000000000007941 */ /* 0x000fea0003800200 */
.L_x_41:
[----:B------:R-:W-:Y:S01]  /*4610*/  LOP3.LUT R10, R23, 0x1, RZ, 0xc0, !PT ;  /* 0x00000001170a7812 */ /* 0x000fe200078ec0ff */
[----:B------:R-:W0:Y:S01]  /*4620*/  MUFU.RCP R12, R15 ;  /* 0x0000000f000c7308 */ /* 0x000e220000001000 */
[----:B------:R-:W-:Y:S01]  /*4630*/  FMUL R13, R22, R22 ;  /* 0x00000016160d7220 */ /* 0x000fe20000400000 */
[----:B------:R-:W-:Y:S01]  /*4640*/  IMAD.MOV.U32 R21, RZ, RZ, 0x3effffff ;  /* 0x3effffffff157424 */ /* 0x000fe200078e00ff */
[----:B------:R-:W-:Y:S01]  /*4650*/  ISETP.NE.U32.AND P0, PT, R10, 0x1, PT ;  /* 0x000000010a00780c */ /* 0x000fe20003f05070 */
[----:B------:R-:W-:Y:S02]  /*4660*/  IMAD.MOV.U32 R10, RZ, RZ, 0x3d2aaabb ;  /* 0x3d2aaabbff0a7424 */ /* 0x000fe400078e00ff */
[----:B------:R-:W-:Y:S01]  /*4670*/  FFMA R24, R13, R24, -0.0013887860113754868507 ;  /* 0xbab607ed0d187423 */ /* 0x000fe20000000018 */
[----:B------:R-:W-:Y:S01]  /*4680*/  UMOV UR4, 0x40000000 ;  /* 0x4000000000047882 */ /* 0x000fe20000000000 */
[----:B------:R-:W-:Y:S01]  /*4690*/  FSEL R21, -R21, -0.16666662693023681641, !P0 ;  /* 0xbe2aaaa815157808 */ /* 0x000fe20004000100 */
[----:B------:R-:W-:Y:S01]  /*46a0*/  IMAD.U32 R26, RZ, RZ, UR4 ;  /* 0x00000004ff1a7e24 */ /* 0x000fe2000f8e00ff */
[----:B------:R-:W-:Y:S01]  /*46b0*/  FSEL R10, R10, 0.0083327032625675201416, !P0 ;  /* 0x3c0885e40a0a7808 */ /* 0x000fe20004000000 */
[----:B------:R-:W-:Y:S01]  /*46c0*/  BSSY.RECONVERGENT B0, `(.L_x_44) ;  /* 0x0000015000007945 */ /* 0x000fe20003800200 */
[----:B------:R-:W-:-:S02]  /*46d0*/  FSEL R24, R24, -0.00019574658654164522886, !P0 ;  /* 0xb94d415318187808 */ /* 0x000fc40004000000 */
[----:B------:R-:W-:-:S03]  /*46e0*/  LOP3.LUT P1, RZ, R23, 0x2, RZ, 0xc0, !PT ;  /* 0x0000000217ff7812 */ /* 0x000fc6000782c0ff */
[----:B------:R-:W-:Y:S01]  /*46f0*/  FFMA R24, R13, R24, R10 ;  /* 0x000000180d187223 */ /* 0x000fe2000000000a */
[----:B------:R-:W-:Y:S01]  /*4700*/  FSEL R10, R22, 1, P0 ;  /* 0x3f800000160a7808 */ /* 0x000fe20000000000 */
[----:B------:R-:W1:Y:S01]  /*4710*/  FCHK P0, R26, R15 ;  /* 0x0000000f1a007302 */ /* 0x000e620000000000 */
[----:B0-----:R-:W-:Y:S01]  /*4720*/  FFMA R11, -R15, R12, 1 ;  /* 0x3f8000000f0b7423 */ /* 0x001fe2000000010c */
[C---:B------:R-:W-:Y:S02]  /*4730*/  FFMA R21, R13.reuse, R24, R21 ;  /* 0x000000180d157223 */ /* 0x040fe40000000015 */
[----:B------:R-:W-:Y:S01]  /*4740*/  FFMA R13, R13, R10, RZ ;  /* 0x0000000a0d0d7223 */ /* 0x000fe200000000ff */
[----:B------:R-:W-:-:S03]  /*4750*/  FFMA R11, R12, R11, R12 ;  /* 0x0000000b0c0b7223 */ /* 0x000fc6000000000c */
[----:B------:R-:W-:Y:S01]  /*4760*/  FFMA R12, R13, R21, R10 ;  /* 0x000000150d0c7223 */ /* 0x000fe2000000000a */
[----:B------:R-:W-:-:S03]  /*4770*/  FFMA R14, R11, 2, RZ ;  /* 0x400000000b0e7823 */ /* 0x000fc600000000ff */
[----:B------:R-:W-:Y:S01]  /*4780*/  @P1 FADD R12, RZ, -R12 ;  /* 0x8000000cff0c1221 */ /* 0x000fe20000000000 */
[----:B------:R-:W-:-:S04]  /*4790*/  FFMA R20, -R15, R14, 2 ;  /* 0x400000000f147423 */ /* 0x000fc8000000010e */
[----:B------:R-:W-:Y:S01]  /*47a0*/  FFMA R11, R11, R20, R14 ;  /* 0x000000140b0b7223 */ /* 0x000fe2000000000e */
[----:B-1----:R-:W-:Y:S06]  /*47b0*/  @!P0 BRA `(.L_x_45) ;  /* 0x0000000000148947 */ /* 0x002fec0003800000 */
[----:B------:R-:W-:Y:S01]  /*47c0*/  IMAD.MOV.U32 R11, RZ, RZ, R15 ;  /* 0x000000ffff0b7224 */ /* 0x000fe200078e000f */
[----:B------:R-:W-:Y:S01]  /*47d0*/  MOV R14, 0x4800 ;  /* 0x00004800000e7802 */ /* 0x000fe20000000f00 */
[----:B------:R-:W-:-:S07]  /*47e0*/  IMAD.MOV.U32 R10, RZ, RZ, 0x40000000 ;  /* 0x40000000ff0a7424 */ /* 0x000fce00078e00ff */
[----:B------:R-:W-:Y:S05]  /*47f0*/  CALL.REL.NOINC `($__internal_1_$__cuda_sm3x_div_rn_noftz_f32_slowpath) ;  /* 0x0000001800207944 */ /* 0x000fea0003c00000 */
[----:B------:R-:W-:-:S07]  /*4800*/  IMAD.MOV.U32 R11, RZ, RZ, R10 ;  /* 0x000000ffff0b7224 */ /* 0x000fce00078e000a */
.L_x_45:
[----:B------:R-:W-:Y:S05]  /*4810*/  BSYNC.RECONVERGENT B0 ;  /* 0x0000000000007941 */ /* 0x000fea0003800200 */
.L_x_44:
[----:B------:R-:W-:-:S07]  /*4820*/  FMUL R15, R12, R11 ;  /* 0x0000000b0c0f7220 */ /* 0x000fce0000400000 */
.L_x_17:
[C---:B0-----:R-:W-:Y:S01]  /*4830*/  FMUL R10, R0.reuse, 0.63661974668502807617 ;  /* 0x3f22f983000a7820 */ /* 0x041fe20000400000 */
[----:B------:R-:W-:Y:S01]  /*4840*/  FSETP.GE.AND P0, PT, |R0|, 105615, PT ;  /* 0x47ce47800000780b */ /* 0x000fe20003f06200 */
[----:B------:R-:W-:Y:S02]  /*4850*/  BSSY.RECONVERGENT B0, `(.L_x_46) ;  /* 0x0000040000007945 */ /* 0x000fe40003800200 */
[----:B------:R-:W0:Y:S02]  /*4860*/  F2I.NTZ R13, R10 ;  /* 0x0000000a000d7305 */ /* 0x000e240000203100 */
[----:B0-----:R-:W-:Y:S01]  /*4870*/  I2FP.F32.S32 R21, R13 ;  /* 0x0000000d00157245 */ /* 0x001fe20000201400 */
[----:B------:R-:W-:-:S04]  /*4880*/  IMAD.MOV.U32 R23, RZ, RZ, R13 ;  /* 0x000000ffff177224 */ /* 0x000fc800078e000d */
[----:B------:R-:W-:-:S04]  /*4890*/  FFMA R12, R21, -1.5707962512969970703, R0 ;  /* 0xbfc90fda150c7823 */ /* 0x000fc80000000000 */
[----:B------:R-:W-:-:S04]  /*48a0*/  FFMA R12, R21, -7.5497894158615963534e-08, R12 ;  /* 0xb3a22168150c7823 */ /* 0x000fc8000000000c */
[----:B------:R-:W-:-:S05]  /*48b0*/  FFMA R21, R21, -5.3903029534742383927e-15, R12 ;  /* 0xa7c234c515157823 */ /* 0x000fca000000000c */
[----:B------:R-:W-:Y:S01]  /*48c0*/  MOV R11, R21 ;  /* 0x00000015000b7202 */ /* 0x000fe20000000f00 */
        /* <DEDUP_REMOVED lines=12> */
.L_x_48:
[----:B0-----:R-:W-:Y:S02]  /*4990*/  IMAD.U32 R24, RZ, RZ, UR6 ;  /* 0x00000006ff187e24 */ /* 0x001fe4000f8e00ff */
[----:B------:R-:W-:-:S05]  /*49a0*/  IMAD.U32 R25, RZ, RZ, UR7 ;  /* 0x00000007ff197e24 */ /* 0x000fca000f8e00ff */
[----:B------:R-:W3:Y:S01]  /*49b0*/  LDG.E.CONSTANT R12, desc[UR36][R24.64] ;  /* 0x00000024180c7981 */ /* 0x000ee2000c1e9900 */
[----:B------:R-:W-:Y:S02]  /*49c0*/  UIADD3 UR6, UP0, UPT, UR6, 0x4, URZ ;  /* 0x0000000406067890 */ /* 0x000fe4000ff1e0ff */
[----:B------:R-:W-:Y:S02]  /*49d0*/  UIADD3 UR4, UPT, UPT, UR4, 0x1, URZ ;  /* 0x0000000104047890 */ /* 0x000fe4000fffe0ff */
[----:B------:R-:W-:Y:S02]  /*49e0*/  UIADD3.X UR7, UPT, UPT, URZ, UR7, URZ, UP0, !UPT ;  /* 0x00000007ff077290 */ /* 0x000fe400087fe4ff */
[----:B------:R-:W-:Y:S01]  /*49f0*/  UISETP.NE.AND UP0, UPT, UR4, 0x6, UPT ;  /* 0x000000060400788c */ /* 0x000fe2000bf05270 */
[----:B---3--:R-:W-:-:S03]  /*4a00*/  IMAD.WIDE.U32 R12, R12, R27, RZ ;  /* 0x0000001b0c0c7225 */ /* 0x008fc600078e00ff */
        /* <DEDUP_REMOVED lines=12> */
[----:B------:R-:W3:Y:S04]  /*4ad0*/  LDL R12, [R22+0x18] ;  /* 0x00001800160c7983 */ /* 0x000ee80000100800 */
[----:B------:R-:W3:Y:S04]  /*4ae0*/  LDL R11, [R22+0x14] ;  /* 0x00001400160b7983 */ /* 0x000ee80000100800 */
[----:B------:R-:W4:Y:S01]  /*4af0*/  @P1 LDL R10, [R22+0x10] ;  /* 0x00001000160a1983 */ /* 0x000f220000100800 */
[----:B------:R-:W-:Y:S01]  /*4b00*/  LOP3.LUT R13, R13, 0x1f, RZ, 0xc0, !PT ;  /* 0x0000001f0d0d7812 */ /* 0x000fe200078ec0ff */
[----:B------:R-:W-:Y:S01]  /*4b10*/  UMOV UR4, 0x54442d19 ;  /* 0x54442d1900047882 */ /* 0x000fe20000000000 */
[----:B------:R-:W-:-:S02]  /*4b20*/  UMOV UR5, 0x3bf921fb ;  /* 0x3bf921fb00057882 */ /* 0x000fc40000000000 */
[-C--:B---3--:R-:W-:Y:S02]  /*4b30*/  @P1 SHF.L.W.U32.HI R12, R11, R13.reuse, R12 ;  /* 0x0000000d0b0c1219 */ /* 0x088fe40000010e0c */
[----:B----4-:R-:W-:Y:S02]  /*4b40*/  @P1 SHF.L.W.U32.HI R11, R10, R13, R11 ;  /* 0x0000000d0a0b1219 */ /* 0x010fe40000010e0b */
[----:B------:R-:W-:Y:S02]  /*4b50*/  ISETP.GE.AND P1, PT, R0, RZ, PT ;  /* 0x000000ff0000720c */ /* 0x000fe40003f26270 */
[C-C-:B------:R-:W-:Y:S01]  /*4b60*/  SHF.L.W.U32.HI R13, R11.reuse, 0x2, R12.reuse ;  /* 0x000000020b0d7819 */ /* 0x140fe20000010e0c */
[----:B------:R-:W-:Y:S01]  /*4b70*/  IMAD.SHL.U32 R11, R11, 0x4, RZ ;  /* 0x000000040b0b7824 */ /* 0x000fe200078e00ff */
[----:B------:R-:W-:Y:S02]  /*4b80*/  SHF.R.U32.HI R12, RZ, 0x1e, R12 ;  /* 0x0000001eff0c7819 */ /* 0x000fe4000001160c */
[----:B------:R-:W-:-:S04]  /*4b90*/  SHF.R.S32.HI R14, RZ, 0x1f, R13 ;  /* 0x0000001fff0e7819 */ /* 0x000fc8000001140d */
[C---:B------:R-:W-:Y:S02]  /*4ba0*/  LOP3.LUT R10, R14.reuse, R11, RZ, 0x3c, !PT ;  /* 0x0000000b0e0a7212 */ /* 0x040fe400078e3cff */
[----:B------:R-:W-:Y:S02]  /*4bb0*/  LOP3.LUT R11, R14, R13, RZ, 0x3c, !PT ;  /* 0x0000000d0e0b7212 */ /* 0x000fe400078e3cff */
[C---:B------:R-:W-:Y:S02]  /*4bc0*/  LOP3.LUT R14, R13.reuse, R0, RZ, 0x3c, !PT ;  /* 0x000000000d0e7212 */ /* 0x040fe400078e3cff */
[----:B------:R-:W-:Y:S02]  /*4bd0*/  LEA.HI R13, R13, R12, RZ, 0x1 ;  /* 0x0000000c0d0d7211 */ /* 0x000fe400078f08ff */
[----:B------:R-:W3:Y:S01]  /*4be0*/  I2F.F64.S64 R10, R10 ;  /* 0x0000000a000a7312 */ /* 0x000ee20000301c00 */
[----:B------:R-:W-:Y:S02]  /*4bf0*/  ISETP.GE.AND P2, PT, R14, RZ, PT ;  /* 0x000000ff0e00720c */ /* 0x000fe40003f46270 */
[----:B------:R-:W-:-:S04]  /*4c00*/  IMAD.MOV R12, RZ, RZ, -R13 ;  /* 0x000000ffff0c7224 */ /* 0x000fc800078e0a0d */
[----:B------:R-:W-:Y:S01]  /*4c10*/  @!P1 IMAD.MOV.U32 R13, RZ, RZ, R12 ;  /* 0x000000ffff0d9224 */ /* 0x000fe200078e000c */
[----:B---3--:R-:W-:-:S10]  /*4c20*/  DMUL R24, R10, UR4 ;  /* 0x000000040a187c28 */ /* 0x008fd40008000000 */
[----:B------:R-:W3:Y:S02]  /*4c30*/  F2F.F32.F64 R24, R24 ;  /* 0x0000001800187310 */ /* 0x000ee40000301000 */
[----:B0--3--:R-:W-:-:S07]  /*4c40*/  FSEL R11, -R24, R24, !P2 ;  /* 0x00000018180b7208 */ /* 0x009fce0005000100 */
.L_x_47:
[----:B------:R-:W-:Y:S05]  /*4c50*/  BSYNC.RECONVERGENT B0 ;  /* 0x0000000000007941 */ /* 0x000fea0003800200 */
.L_x_46:
[----:B------:R-:W-:Y:S02]  /*4c60*/  IMAD.MOV.U32 R24, RZ, RZ, 0x37cbac00 ;  /* 0x37cbac00ff187424 */ /* 0x000fe400078e00ff */
[----:B------:R-:W-:Y:S01]  /*4c70*/  FMUL R25, R11, R11 ;  /* 0x0000000b0b197220 */ /* 0x000fe20000400000 */
[----:B------:R-:W-:Y:S01]  /*4c80*/  LOP3.LUT R12, R13, 0x1, RZ, 0xc0, !PT ;  /* 0x000000010d0c7812 */ /* 0x000fe200078ec0ff */
[----:B------:R-:W-:Y:S01]  /*4c90*/  IMAD.MOV.U32 R14, RZ, RZ, 0x3c0885e4 ;  /* 0x3c0885e4ff0e7424 */ /* 0x000fe200078e00ff */
[----:B------:R-:W-:Y:S01]  /*4ca0*/  BSSY.RECONVERGENT B0, `(.L_x_49) ;  /* 0x0000049000007945 */ /* 0x000fe20003800200 */
[----:B------:R-:W-:Y:S01]  /*4cb0*/  FFMA R10, R25, R24, -0.0013887860113754868507 ;  /* 0xbab607ed190a7423 */ /* 0x000fe20000000018 */
[----:B------:R-:W-:Y:S01]  /*4cc0*/  ISETP.NE.U32.AND P1, PT, R12, 0x1, PT ;  /* 0x000000010c00780c */ /* 0x000fe20003f25070 */
[----:B------:R-:W-:Y:S02]  /*4cd0*/  VIADD R20, R13, 0x1 ;  /* 0x000000010d147836 */ /* 0x000fe40000000000 */
[----:B------:R-:W-:Y:S01]  /*4ce0*/  IMAD.MOV.U32 R13, RZ, RZ, 0x3e2aaaa8 ;  /* 0x3e2aaaa8ff0d7424 */ /* 0x000fe200078e00ff */
        /* <DEDUP_REMOVED lines=8> */
[----:B------:R-:W-:Y:S01]  /*4d70*/  FFMA R10, R11, R12, R10 ;  /* 0x0000000c0b0a7223 */ /* 0x000fe2000000000a */
[----:B-12---:R-:W-:-:S03]  /*4d80*/  FMUL R11, R15, 0.5 ;  /* 0x3f0000000f0b7820 */ /* 0x006fc60000400000 */
[----:B------:R-:W-:-:S04]  /*4d90*/  @P2 FADD R10, RZ, -R10 ;  /* 0x8000000aff0a2221 */ /* 0x000fc80000000000 */
[----:B------:R-:W-:Y:S01]  /*4da0*/  FFMA R22, R10, R11, 0.5 ;  /* 0x3f0000000a167423 */ /* 0x000fe2000000000b */
        /* <DEDUP_REMOVED lines=12> */
.L_x_51:
[----:B0-----:R-:W-:Y:S01]  /*4e70*/  IMAD.U32 R26, RZ, RZ, UR6 ;  /* 0x00000006ff1a7e24 */ /* 0x001fe2000f8e00ff */
[----:B------:R-:W-:-:S05]  /*4e80*/  MOV R27, UR7 ;  /* 0x00000007001b7c02 */ /* 0x000fca0008000f00 */
        /* <DEDUP_REMOVED lines=27> */
[C-C-:B------:R-:W-:Y:S01]  /*5040*/  SHF.L.W.U32.HI R13, R11.reuse, 0x2, R12.reuse ;  /* 0x000000020b0d7819 */ /* 0x140fe20000010e0c */
[----:B------:R-:W-:Y:S01]  /*5050*/  IMAD.SHL.U32 R11, R11, 0x4, RZ ;  /* 0x000000040b0b7824 */ /* 0x000fe200078e00ff */
[----:B------:R-:W-:Y:S02]  /*5060*/  SHF.R.U32.HI R12, RZ, 0x1e, R12 ;  /* 0x0000001eff0c7819 */ /* 0x000fe4000001160c */
[----:B------:R-:W-:Y:S02]  /*5070*/  SHF.R.S32.HI R14, RZ, 0x1f, R13 ;  /* 0x0000001fff0e7819 */ /* 0x000fe4000001140d */
[C---:B------:R-:W-:Y:S02]  /*5080*/  LEA.HI R23, R13.reuse, R12, RZ, 0x1 ;  /* 0x0000000c0d177211 */ /* 0x040fe400078f08ff */
[C---:B------:R-:W-:Y:S02]  /*5090*/  LOP3.LUT R10, R14.reuse, R11, RZ, 0x3c, !PT ;  /* 0x0000000b0e0a7212 */ /* 0x040fe400078e3cff */
[----:B------:R-:W-:Y:S01]  /*50a0*/  LOP3.LUT R11, R14, R13, RZ, 0x3c, !PT ;  /* 0x0000000d0e0b7212 */ /* 0x000fe200078e3cff */
[----:B------:R-:W-:Y:S01]  /*50b0*/  IMAD.MOV R12, RZ, RZ, -R23 ;  /* 0x000000ffff0c7224 */ /* 0x000fe200078e0a17 */
[----:B------:R-:W-:-:S03]  /*50c0*/  LOP3.LUT R14, R13, R0, RZ, 0x3c, !PT ;  /* 0x000000000d0e7212 */ /* 0x000fc600078e3cff */
[----:B------:R-:W-:Y:S01]  /*50d0*/  @!P1 IMAD.MOV.U32 R23, RZ, RZ, R12 ;  /* 0x000000ffff179224 */ /* 0x000fe200078e000c */
[----:B------:R-:W1:Y:S01]  /*50e0*/  I2F.F64.S64 R10, R10 ;  /* 0x0000000a000a7312 */ /* 0x000e620000301c00 */
[----:B------:R-:W-:Y:S01]  /*50f0*/  ISETP.GE.AND P0, PT, R14, RZ, PT ;  /* 0x000000ff0e00720c */ /* 0x000fe20003f06270 */
[----:B-1----:R-:W-:-:S10]  /*5100*/  DMUL R26, R10, UR4 ;  /* 0x000000040a1a7c28 */ /* 0x002fd40008000000 */
[----:B------:R-:W1:Y:S02]  /*5110*/  F2F.F32.F64 R26, R26 ;  /* 0x0000001a001a7310 */ /* 0x000e640000301000 */
[----:B01----:R-:W-:-:S07]  /*5120*/  FSEL R21, -R26, R26, !P0 ;  /* 0x0000001a1a157208 */ /* 0x003fce0004000100 */
.L_x_50:
[----:B------:R-:W-:Y:S05]  /*5130*/  BSYNC.RECONVERGENT B0 ;  /* 0x0000000000007941 */ /* 0x000fea0003800200 */
.L_x_49:
[----:B------:R-:W-:Y:S01]  /*5140*/  FMUL R11, R21, R21 ;  /* 0x00000015150b7220 */ /* 0x000fe20000400000 */
[C---:B------:R-:W-:Y:S01]  /*5150*/  LOP3.LUT R10, R23.reuse, 0x1, RZ, 0xc0, !PT ;  /* 0x00000001170a7812 */ /* 0x040fe200078ec0ff */
[----:B------:R-:W-:Y:S01]  /*5160*/  IMAD.MOV.U32 R12, RZ, RZ, 0x3d2aaabb ;  /* 0x3d2aaabbff0c7424 */ /* 0x000fe200078e00ff */
[----:B------:R-:W-:Y:S01]  /*5170*/  LOP3.LUT P1, RZ, R23, 0x2, RZ, 0xc0, !PT ;  /* 0x0000000217ff7812 */ /* 0x000fe2000782c0ff */
[----:B------:R-:W-:Y:S01]  /*5180*/  FFMA R24, R11, R24, -0.0013887860113754868507 ;  /* 0xbab607ed0b187423 */ /* 0x000fe20000000018 */
[----:B------:R-:W-:Y:S01]  /*5190*/  ISETP.NE.U32.AND P0, PT, R10, 0x1, PT ;  /* 0x000000010a00780c */ /* 0x000fe20003f05070 */
[----:B------:R-:W-:-:S03]  /*51a0*/  IMAD.MOV.U32 R13, RZ, RZ, 0x3effffff ;  /* 0x3effffffff0d7424 */ /* 0x000fc600078e00ff */
[----:B------:R-:W-:Y:S02]  /*51b0*/  FSEL R24, R24, -0.00019574658654164522886, !P0 ;  /* 0xb94d415318187808 */ /* 0x000fe40004000000 */
[----:B------:R-:W-:Y:S02]  /*51c0*/  FSEL R12, R12, 0.0083327032625675201416, !P0 ;  /* 0x3c0885e40c0c7808 */ /* 0x000fe40004000000 */
[----:B------:R-:W-:Y:S02]  /*51d0*/  FSEL R10, R21, 1, P0 ;  /* 0x3f800000150a7808 */ /* 0x000fe40000000000 */
[----:B------:R-:W-:Y:S01]  /*51e0*/  FSEL R21, -R13, -0.16666662693023681641, !P0 ;  /* 0xbe2aaaa80d157808 */ /* 0x000fe20004000100 */
[C---:B------:R-:W-:Y:S02]  /*51f0*/  FFMA R12, R11.reuse, R24, R12 ;  /* 0x000000180b0c7223 */ /* 0x040fe4000000000c */
[C---:B------:R-:W-:Y:S02]  /*5200*/  FFMA R13, R11.reuse, R10, RZ ;  /* 0x0000000a0b0d7223 */ /* 0x040fe400000000ff */
[----:B------:R-:W-:Y:S01]  /*5210*/  FFMA R12, R11, R12, R21 ;  /* 0x0000000c0b0c7223 */ /* 0x000fe20000000015 */
[----:B------:R-:W-:-:S03]  /*5220*/  FMUL R11, R15, 0.5 ;  /* 0x3f0000000f0b7820 */ /* 0x000fc60000400000 */
[----:B------:R-:W-:-:S04]  /*5230*/  FFMA R12, R13, R12, R10 ;  /* 0x0000000c0d0c7223 */ /* 0x000fc8000000000a */
[----:B------:R-:W-:-:S04]  /*5240*/  @P1 FADD R12, RZ, -R12 ;  /* 0x8000000cff0c1221 */ /* 0x000fc80000000000 */
[----:B------:R-:W-:-:S07]  /*5250*/  FMUL R12, R11, R12 ;  /* 0x0000000c0b0c7220 */ /* 0x000fce0000400000 */
.L_x_34:
[----:B------:R-:W2:Y:S01]  /*5260*/  LDC.64 R10, c[0x0][0x388] ;  /* 0x0000e200ff0a7b82 */ /* 0x000ea20000000a00 */
[----:B------:R-:W3:Y:S01]  /*5270*/  LDCU.64 UR4, c[0x0][0x3c0] ;  /* 0x00007800ff0477ac */ /* 0x000ee20008000a00 */
[----:B------:R-:W-:Y:S01]  /*5280*/  FADD R12, R12, 0.5 ;  /* 0x3f0000000c0c7421 */ /* 0x000fe20000000000 */
[----:B------:R-:W-:Y:S03]  /*5290*/  BSSY.RECONVERGENT B0, `(.L_x_52) ;  /* 0x0000019000007945 */ /* 0x000fe60003800200 */
[----:B0-----:R-:W-:Y:S01]  /*52a0*/  FADD R23, -R12, 1 ;  /* 0x3f8000000c177421 */ /* 0x001fe20000000100 */
[----:B---3--:R-:W-:Y:S02]  /*52b0*/  ISETP.EQ.U32.AND P1, PT, RZ, UR4, PT ;  /* 0x00000004ff007c0c */ /* 0x008fe4000bf22070 */
[----:B--2---:R-:W-:Y:S02]  /*52c0*/  SHF.R.S32.HI R13, RZ, 0x1f, R10 ;  /* 0x0000001fff0d7819 */ /* 0x004fe4000001140a */
[----:B------:R-:W-:-:S02]  /*52d0*/  SHF.R.U32.HI R24, RZ, 0x2, R11 ;  /* 0x00000002ff187819 */ /* 0x000fc4000001160b */
[----:B------:R-:W-:Y:S02]  /*52e0*/  LEA.HI R13, R13, R10, RZ, 0x2 ;  /* 0x0000000a0d0d7211 */ /* 0x000fe400078f10ff */
[----:B------:R-:W-:Y:S02]  /*52f0*/  ISETP.NE.AND P0, PT, R17, R24, PT ;  /* 0x000000181100720c */ /* 0x000fe40003f05270 */
[----:B------:R-:W-:-:S04]  /*5300*/  SHF.R.S32.HI R25, RZ, 0x2, R13 ;  /* 0x00000002ff197819 */ /* 0x000fc8000001140d */
[----:B------:R-:W-:-:S04]  /*5310*/  ISETP.NE.OR P0, PT, R16, R25, P0 ;  /* 0x000000191000720c */ /* 0x000fc80000705670 */
[----:B------:R-:W-:Y:S02]  /*5320*/  ISETP.EQ.OR.EX P0, PT, RZ, UR5, P0, P1 ;  /* 0x00000005ff007c0c */ /* 0x000fe40008702710 */
[----:B------:R-:W-:-:S11]  /*5330*/  LOP3.LUT P1, RZ, R16, R17, RZ, 0xfc, !PT ;  /* 0x0000001110ff7212 */ /* 0x000fd6000782fcff */
[----:B------:R-:W-:Y:S05]  /*5340*/  @P0 BRA `(.L_x_53) ;  /* 0x0000000000340947 */ /* 0x000fea0003800000 */
[----:B------:R-:W0:Y:S02]  /*5350*/  LDC.64 R12, c[0x0][0x3c0] ;  /* 0x0000f000ff0c7b82 */ /* 0x000e240000000a00 */
[----:B0-----:R0:W-:Y:S04]  /*5360*/  STG.E desc[UR36][R12.64], R19 ;  /* 0x000000130c007986 */ /* 0x0011e8000c101924 */
[----:B------:R0:W-:Y:S04]  /*5370*/  STG.E desc[UR36][R12.64+0x4], R9 ;  /* 0x000004090c007986 */ /* 0x0001e8000c101924 */
        /* <DEDUP_REMOVED lines=8> */
[----:B-1----:R0:W-:Y:S04]  /*5400*/  STG.E desc[UR36][R12.64+0x28], R22 ;  /* 0x000028160c007986 */ /* 0x0021e8000c101924 */
[----:B------:R0:W-:Y:S02]  /*5410*/  STG.E desc[UR36][R12.64+0x2c], R23 ;  /* 0x00002c170c007986 */ /* 0x0001e4000c101924 */
.L_x_53:
[----:B------:R-:W-:Y:S05]  /*5420*/  BSYNC.RECONVERGENT B0 ;  /* 0x0000000000007941 */ /* 0x000fea0003800200 */
.L_x_52:
[----:B------:R-:W-:Y:S04]  /*5430*/  BSSY.RECONVERGENT B6, `(.L_x_54) ;  /* 0x000001c000067945 */ /* 0x000fe80003800200 */
[----:B------:R-:W-:Y:S04]  /*5440*/  BSSY.RELIABLE B7, `(.L_x_55) ;  /* 0x000000c000077945 */ /* 0x000fe80003800100 */
[----:B------:R-:W-:Y:S05]  /*5450*/  @!P1 BRA `(.L_x_56) ;  /* 0x0000000000289947 */ /* 0x000fea0003800000 */
[----:B0-----:R-:W-:Y:S01]  /*5460*/  VIADD R3, R10, 0xffffffff ;  /* 0xffffffff0a037836 */ /* 0x001fe20000000000 */
[----:B------:R-:W-:-:S04]  /*5470*/  ISETP.NE.AND P0, PT, R17, RZ, PT ;  /* 0x000000ff1100720c */ /* 0x000fc80003f05270 */
[----:B------:R-:W-:-:S13]  /*5480*/  ISETP.EQ.AND P1, PT, R16, R3, PT ;  /* 0x000000031000720c */ /* 0x000fda0003f22270 */
[----:B------:R-:W-:Y:S05]  /*5490*/  @!P0 BRA P1, `(.L_x_56) ;  /* 0x0000000000188947 */ /* 0x000fea0000800000 */
[----:B------:R-:W-:Y:S01]  /*54a0*/  ISETP.NE.AND P0, PT, R16, R3, PT ;  /* 0x000000031000720c */ /* 0x000fe20003f05270 */
[----:B------:R-:W-:-:S03]  /*54b0*/  VIADD R0, R11, 0xffffffff ;  /* 0xffffffff0b007836 */ /* 0x000fc60000000000 */
[----:B------:R-:W-:-:S04]  /*54c0*/  ISETP.NE.AND P0, PT, R16, RZ, P0 ;  /* 0x000000ff1000720c */ /* 0x000fc80000705270 */
[----:B------:R-:W-:-:S13]  /*54d0*/  ISETP.NE.OR P0, PT, R17, R0, P0 ;  /* 0x000000001100720c */ /* 0x000fda0000705670 */
[----:B------:R-:W-:Y:S05]  /*54e0*/  @P0 BREAK.RELIABLE B7 ;  /* 0x0000000000070942 */ /* 0x000fea0003800100 */
[----:B------:R-:W-:Y:S05]  /*54f0*/  @P0 BRA `(.L_x_57) ;  /* 0x00000000003c0947 */ /* 0x000fea0003800000 */
.L_x_56:
[----:B------:R-:W-:Y:S05]  /*5500*/  BSYNC.RELIABLE B7 ;  /* 0x0000000000077941 */ /* 0x000fea0003800100 */
.L_x_55:
[----:B01----:R-:W0:Y:S01]  /*5510*/  F2F.F64.F32 R8, R22 ;  /* 0x0000001600087310 */ /* 0x003e220000201800 */
[----:B------:R-:W-:Y:S01]  /*5520*/  MOV R0, 0x0 ;  /* 0x0000000000007802 */ /* 0x000fe20000000f00 */
[----:B------:R1:W-:Y:S01]  /*5530*/  STL.64 [R1+0x20], R16 ;  /* 0x0000201001007387 */ /* 0x0003e20000100a00 */
[----:B------:R-:W2:Y:S01]  /*5540*/  LDCU.64 UR4, c[0x4][0x8] ;  /* 0x01000100ff0477ac */ /* 0x000ea20008000a00 */
[----:B------:R-:W-:Y:S01]  /*5550*/  IADD3 R6, P0, PT, R18, 0x20, RZ ;  /* 0x0000002012067810 */ /* 0x000fe20007f1e0ff */
[----:B------:R1:W3:Y:S03]  /*5560*/  LDC.64 R12, c[0x4][R0] ;  /* 0x01000000000c7b82 */ /* 0x0002e60000000a00 */
[----:B------:R-:W4:Y:S01]  /*5570*/  F2F.F64.F32 R10, R23 ;  /* 0x00000017000a7310 */ /* 0x000f220000201800 */
[----:B------:R-:W-:Y:S01]  /*5580*/  IMAD.X R7, RZ, RZ, R2, P0 ;  /* 0x000000ffff077224 */ /* 0x000fe200000e0602 */
[----:B0-----:R1:W-:Y:S01]  /*5590*/  STL.64 [R1+0x28], R8 ;  /* 0x0000280801007387 */ /* 0x0013e20000100a00 */
[----:B--2---:R-:W-:-:S03]  /*55a0*/  IMAD.U32 R4, RZ, RZ, UR4 ;  /* 0x00000004ff047e24 */ /* 0x004fc6000f8e00ff */
[----:B----4-:R1:W-:Y:S01]  /*55b0*/  STL.64 [R1+0x30], R10 ;  /* 0x0000300a01007387 */ /* 0x0103e20000100a00 */
[----:B------:R-:W-:-:S07]  /*55c0*/  IMAD.U32 R5, RZ, RZ, UR5 ;  /* 0x00000005ff057e24 */ /* 0x000fce000f8e00ff */
[----:B------:R-:W-:-:S07]  /*55d0*/  LEPC R20, `(.L_x_57) ;  /* 0x000000001014794e */ /* 0x000fce0000000000 */
[----:B-1-3--:R-:W-:Y:S05]  /*55e0*/  CALL.ABS.NOINC R12 ;  /* 0x000000000c007343 */ /* 0x00afea0003c00000 */
.L_x_57:
[----:B------:R-:W-:Y:S05]  /*55f0*/  BSYNC.RECONVERGENT B6 ;  /* 0x0000000000067941 */ /* 0x000fea0003800200 */
.L_x_54:
[C---:B-1----:R-:W-:Y:S01]  /*5600*/  FSETP.GTU.AND P0, PT, R22.reuse, 1, PT ;  /* 0x3f8000001600780b */ /* 0x042fe20003f0c000 */
[----:B------:R-:W-:Y:S01]  /*5610*/  BSSY.RECONVERGENT B6, `(.L_x_58) ;  /* 0x000003e000067945 */ /* 0x000fe20003800200 */
[C---:B------:R-:W-:Y:S02]  /*5620*/  FSETP.GTU.AND P1, PT, R23.reuse, 1, PT ;  /* 0x3f8000001700780b */ /* 0x040fe40003f2c000 */
[----:B------:R-:W-:Y:S02]  /*5630*/  FSETP.GE.AND P0, PT, R22, RZ, !P0 ;  /* 0x000000ff1600720b */ /* 0x000fe40004706000 */
[----:B------:R-:W-:-:S04]  /*5640*/  FSETP.GE.AND P1, PT, R23, RZ, !P1 ;  /* 0x000000ff1700720b */ /* 0x000fc80004f26000 */
[----:B------:R-:W-:-:S13]  /*5650*/  PLOP3.LUT P0, PT, P0, P1, PT, 0x80, 0x8 ;  /* 0x000000000008781c */ /* 0x000fda0000703070 */
[----:B------:R-:W-:Y:S05]  /*5660*/  @!P0 BRA `(.L_x_59) ;  /* 0x0000000000948947 */ /* 0x000fea0003800000 */
[----:B------:R-:W0:Y:S01]  /*5670*/  LDCU UR4, c[0x0][0x3b8] ;  /* 0x00007700ff0477ac */ /* 0x000e220008000800 */
[----:B------:R-:W-:Y:S01]  /*5680*/  IMAD.MOV.U32 R0, RZ, RZ, -0x3e000000 ;  /* 0xc2000000ff007424 */ /* 0x000fe200078e00ff */
[----:B------:R-:W-:-:S03]  /*5690*/  UMOV UR5, URZ ;  /* 0x000000ff00057c82 */ /* 0x000fc60008000000 */
[----:B0-----:R-:W5:Y:S01]  /*56a0*/  TEX.LL R6, R4, R22, R0, UR4, 2D ;  /* 0x28ff040016047f60 */ /* 0x001f6200089e0f06 */
[----:B------:R-:W-:-:S04]  /*56b0*/  ISETP.NE.AND P0, PT, R17, R24, PT ;  /* 0x000000181100720c */ /* 0x000fc80003f05270 */
[----:B------:R-:W-:Y:S01]  /*56c0*/  ISETP.NE.OR P0, PT, R16, R25, P0 ;  /* 0x000000191000720c */ /* 0x000fe20000705670 */
[----:B-----5:R-:W-:Y:S01]  /*56d0*/  FMUL R4, R4, 255 ;  /* 0x437f000004047820 */ /* 0x020fe20000400000 */
[----:B------:R-:W-:Y:S01]  /*56e0*/  FMUL R5, R5, 255 ;  /* 0x437f000005057820 */ /* 0x000fe20000400000 */
[----:B------:R-:W-:Y:S01]  /*56f0*/  FMUL R6, R6, 255 ;  /* 0x437f000006067820 */ /* 0x000fe20000400000 */
[----:B------:R-:W-:-:S03]  /*5700*/  FMUL R7, R7, 255 ;  /* 0x437f000007077820 */ /* 0x000fc60000400000 */
[----:B------:R-:W0:Y:S08]  /*5710*/  F2I.U32.TRUNC.NTZ R4, R4 ;  /* 0x0000000400047305 */ /* 0x000e30000020f000 */
[----:B------:R-:W1:Y:S01]  /*5720*/  F2I.U32.TRUNC.NTZ R5, R5 ;  /* 0x0000000500057305 */ /* 0x000e62000020f000 */
[----:B0-----:R-:W-:-:S07]  /*5730*/  PRMT R26, R4, 0x7610, R26 ;  /* 0x00007610041a7816 */ /* 0x001fce000000001a */
[----:B------:R-:W0:Y:S01]  /*5740*/  F2I.U32.TRUNC.NTZ R6, R6 ;  /* 0x0000000600067305 */ /* 0x000e22000020f000 */
[----:B-1----:R-:W-:-:S07]  /*5750*/  PRMT R25, R5, 0x7610, R25 ;  /* 0x0000761005197816 */ /* 0x002fce0000000019 */
[----:B------:R-:W1:Y:S01]  /*5760*/  F2I.U32.TRUNC.NTZ R7, R7 ;  /* 0x0000000700077305 */ /* 0x000e62000020f000 */
[----:B0-----:R-:W-:Y:S02]  /*5770*/  PRMT R19, R6, 0x7610, R19 ;  /* 0x0000761006137816 */ /* 0x001fe40000000013 */
[----:B-1----:R-:W-:Y:S01]  /*5780*/  PRMT R24, R7, 0x7610, R24 ;  /* 0x0000761007187816 */ /* 0x002fe20000000018 */
[----:B------:R-:W-:Y:S06]  /*5790*/  @P0 BRA `(.L_x_60) ;  /* 0x0000000000940947 */ /* 0x000fec0003800000 */
[----:B------:R-:W-:Y:S01]  /*57a0*/  F2F.F64.F32 R8, R22 ;  /* 0x0000001600087310 */ /* 0x000fe20000201800 */
[----:B------:R-:W-:Y:S01]  /*57b0*/  LOP3.LUT R12, R4, 0xff, RZ, 0xc0, !PT ;  /* 0x000000ff040c7812 */ /* 0x000fe200078ec0ff */
[----:B------:R-:W0:Y:S01]  /*57c0*/  LDCU.64 UR4, c[0x4][0x10] ;  /* 0x01000200ff0477ac */ /* 0x000e220008000a00 */
[----:B------:R-:W-:Y:S02]  /*57d0*/  LOP3.LUT R13, R5, 0xff, RZ, 0xc0, !PT ;  /* 0x000000ff050d7812 */ /* 0x000fe400078ec0ff */
[----:B------:R-:W-:Y:S02]  /*57e0*/  LOP3.LUT R14, R6, 0xff, RZ, 0xc0, !PT ;  /* 0x000000ff060e7812 */ /* 0x000fe400078ec0ff */
[----:B------:R-:W-:Y:S01]  /*57f0*/  LOP3.LUT R15, R7, 0xff, RZ, 0xc0, !PT ;  /* 0x000000ff070f7812 */ /* 0x000fe200078ec0ff */
[----:B------:R-:W1:Y:S01]  /*5800*/  F2F.F64.F32 R10, R23 ;  /* 0x00000017000a7310 */ /* 0x000e620000201800 */
[----:B------:R-:W-:Y:S02]  /*5810*/  MOV R0, 0x0 ;  /* 0x0000000000007802 */ /* 0x000fe40000000f00 */
[----:B------:R-:W-:Y:S01]  /*5820*/  IADD3 R6, P0, PT, R18, 0x20, RZ ;  /* 0x0000002012067810 */ /* 0x000fe20007f1e0ff */
[----:B------:R2:W-:Y:S01]  /*5830*/  STL.128 [R1+0x30], R12 ;  /* 0x0000300c01007387 */ /* 0x0005e20000100c00 */
[----:B------:R2:W3:Y:S03]  /*5840*/  LDC.64 R28, c[0x4][R0] ;  /* 0x01000000001c7b82 */ /* 0x0004e60000000a00 */
[----:B------:R-:W-:-:S02]  /*5850*/  IMAD.X R7, RZ, RZ, R2, P0 ;  /* 0x000000ffff077224 */ /* 0x000fc400000e0602 */
[----:B0-----:R-:W-:Y:S02]  /*5860*/  IMAD.U32 R4, RZ, RZ, UR4 ;  /* 0x00000004ff047e24 */ /* 0x001fe4000f8e00ff */
[----:B------:R-:W-:Y:S01]  /*5870*/  IMAD.U32 R5, RZ, RZ, UR5 ;  /* 0x00000005ff057e24 */ /* 0x000fe2000f8e00ff */
[----:B-1----:R2:W-:Y:S06]  /*5880*/  STL.128 [R1+0x20], R8 ;  /* 0x0000200801007387 */ /* 0x0025ec0000100c00 */
[----:B------:R-:W-:-:S07]  /*5890*/  LEPC R20, `(.L_x_61) ;  /* 0x000000001014794e */ /* 0x000fce0000000000 */
[----:B--23--:R-:W-:Y:S05]  /*58a0*/  CALL.ABS.NOINC R28 ;  /* 0x000000001c007343 */ /* 0x00cfea0003c00000 */
.L_x_61:
[----:B------:R-:W-:Y:S05]  /*58b0*/  BRA `(.L_x_60) ;  /* 0x00000000004c7947 */ /* 0x000fea0003800000 */
.L_x_59:
[----:B------:R-:W-:Y:S01]  /*58c0*/  ISETP.NE.AND P0, PT, R17, R24, PT ;  /* 0x000000181100720c */ /* 0x000fe20003f05270 */
[----:B------:R-:W-:Y:S01]  /*58d0*/  IMAD.MOV.U32 R19, RZ, RZ, 0xff ;  /* 0x000000ffff137424 */ /* 0x000fe200078e00ff */
[----:B------:R-:W-:Y:S01]  /*58e0*/  PRMT R26, RZ, 0x7610, R26 ;  /* 0x00007610ff1a7816 */ /* 0x000fe2000000001a */
[----:B------:R-:W-:Y:S01]  /*58f0*/  IMAD.MOV.U32 R24, RZ, RZ, 0xff ;  /* 0x000000ffff187424 */ /* 0x000fe200078e00ff */
[----:B------:R-:W-:Y:S02]  /*5900*/  ISETP.NE.OR P0, PT, R16, R25, P0 ;  /* 0x000000191000720c */ /* 0x000fe40000705670 */
[----:B------:R-:W-:-:S11]  /*5910*/  PRMT R25, RZ, 0x7610, R25 ;  /* 0x00007610ff197816 */ /* 0x000fd60000000019 */
[----:B------:R-:W-:Y:S05]  /*5920*/  @P0 BRA `(.L_x_60) ;  /* 0x0000000000300947 */ /* 0x000fea0003800000 */
[----:B------:R-:W-:Y:S01]  /*5930*/  F2F.F64.F32 R8, R22 ;  /* 0x0000001600087310 */ /* 0x000fe20000201800 */
[----:B------:R-:W-:Y:S01]  /*5940*/  MOV R0, 0x0 ;  /* 0x0000000000007802 */ /* 0x000fe20000000f00 */
[----:B------:R-:W0:Y:S01]  /*5950*/  LDCU.64 UR4, c[0x4][0x18] ;  /* 0x01000300ff0477ac */ /* 0x000e220008000a00 */
[----:B------:R-:W-:Y:S02]  /*5960*/  IADD3 R6, P0, PT, R18, 0x20, RZ ;  /* 0x0000002012067810 */ /* 0x000fe40007f1e0ff */
[----:B------:R1:W2:Y:S02]  /*5970*/  LDC.64 R12, c[0x4][R0] ;  /* 0x01000000000c7b82 */ /* 0x0002a40000000a00 */
[----:B------:R-:W-:Y:S01]  /*5980*/  IADD3.X R7, PT, PT, RZ, R2, RZ, P0, !PT ;  /* 0x00000002ff077210 */ /* 0x000fe200007fe4ff */
[----:B------:R-:W3:Y:S01]  /*5990*/  F2F.F64.F32 R10, R23 ;  /* 0x00000017000a7310 */ /* 0x000ee20000201800 */
[----:B0-----:R-:W-:Y:S02]  /*59a0*/  IMAD.U32 R4, RZ, RZ, UR4 ;  /* 0x00000004ff047e24 */ /* 0x001fe4000f8e00ff */
[----:B------:R-:W-:Y:S01]  /*59b0*/  IMAD.U32 R5, RZ, RZ, UR5 ;  /* 0x00000005ff057e24 */ /* 0x000fe2000f8e00ff */
[----:B---3--:R1:W-:Y:S06]  /*59c0*/  STL.128 [R1+0x20], R8 ;  /* 0x0000200801007387 */ /* 0x0083ec0000100c00 */
[----:B------:R-:W-:-:S07]  /*59d0*/  LEPC R20, `(.L_x_60) ;  /* 0x000000001014794e */ /* 0x000fce0000000000 */
[----:B-12---:R-:W-:Y:S05]  /*59e0*/  CALL.ABS.NOINC R12 ;  /* 0x000000000c007343 */ /* 0x006fea0003c00000 */
.L_x_60:
[----:B------:R-:W-:Y:S05]  /*59f0*/  BSYNC.RECONVERGENT B6 ;  /* 0x0000000000067941 */ /* 0x000fea0003800200 */
.L_x_58:
[----:B------:R-:W0:Y:S01]  /*5a00*/  LDC.64 R2, c[0x0][0x380] ;  /* 0x0000e000ff027b82 */ /* 0x000e220000000a00 */
[----:B------:R-:W1:Y:S01]  /*5a10*/  LDCU UR4, c[0x0][0x388] ;  /* 0x00007100ff0477ac */ /* 0x000e620008000800 */
[----:B------:R-:W-:Y:S02]  /*5a20*/  LOP3.LUT R24, R24, 0xffff, RZ, 0xc0, !PT ;  /* 0x0000ffff18187812 */ /* 0x000fe400078ec0ff */
[----:B------:R-:W-:Y:S02]  /*5a30*/  LOP3.LUT R19, R19, 0xffff, RZ, 0xc0, !PT ;  /* 0x0000ffff13137812 */ /* 0x000fe400078ec0ff */
[----:B------:R-:W-:Y:S02]  /*5a40*/  LOP3.LUT R25, R25, 0xffff, RZ, 0xc0, !PT ;  /* 0x0000ffff19197812 */ /* 0x000fe400078ec0ff */
[----:B------:R-:W-:Y:S02]  /*5a50*/  LOP3.LUT R26, R26, 0xffff, RZ, 0xc0, !PT ;  /* 0x0000ffff1a1a7812 */ /* 0x000fe400078ec0ff */
[----:B------:R-:W-:-:S02]  /*5a60*/  PRMT R19, R19, 0x3340, R24 ;  /* 0x0000334013137816 */ /* 0x000fc40000000018 */
[----:B------:R-:W-:-:S04]  /*5a70*/  PRMT R26, R26, 0x3340, R25 ;  /* 0x000033401a1a7816 */ /* 0x000fc80000000019 */
[----:B------:R-:W-:Y:S01]  /*5a80*/  PRMT R19, R26, 0x5410, R19 ;  /* 0x000054101a137816 */ /* 0x000fe20000000013 */
[----:B-1----:R-:W-:-:S04]  /*5a90*/  IMAD R17, R17, UR4, R16 ;  /* 0x0000000411117c24 */ /* 0x002fc8000f8e0210 */
[----:B0-----:R-:W-:-:S05]  /*5aa0*/  IMAD.WIDE R2, R17, 0x4, R2 ;  /* 0x0000000411027825 */ /* 0x001fca00078e0202 */
[----:B------:R-:W-:Y:S01]  /*5ab0*/  STG.E desc[UR36][R2.64], R19 ;  /* 0x0000001302007986 */ /* 0x000fe2000c101924 */
[----:B------:R-:W-:Y:S05]  /*5ac0*/  EXIT ;  /* 0x000000000000794d */ /* 0x000fea0003800000 */
        .weak           $__internal_0_$__cuda_sm20_div_rn_f64_full
        .type           $__internal_0_$__cuda_sm20_div_rn_f64_full,@function
        .size           $__internal_0_$__cuda_sm20_div_rn_f64_full,($__internal_1_$__cuda_sm3x_div_rn_noftz_f32_slowpath - $__internal_0_$__cuda_sm20_div_rn_f64_full)
$__internal_0_$__cuda_sm20_div_rn_f64_full:
[C---:B------:R-:W-:Y:S01]  /*5ad0*/  FSETP.GEU.AND P0, PT, |R11|.reuse, 1.469367938527859385e-39, PT ;  /* 0x001000000b00780b */ /* 0x040fe20003f0e200 */
[----:B------:R-:W-:Y:S01]  /*5ae0*/  IMAD.U32 R10, RZ, RZ, UR4 ;  /* 0x00000004ff0a7e24 */ /* 0x000fe2000f8e00ff */
[----:B------:R-:W-:Y:S01]  /*5af0*/  LOP3.LUT R13, R11, 0x800fffff, RZ, 0xc0, !PT ;  /* 0x800fffff0b0d7812 */ /* 0x000fe200078ec0ff */
[----:B------:R-:W-:Y:S01]  /*5b00*/  IMAD.U32 R12, RZ, RZ, UR4 ;  /* 0x00000004ff0c7e24 */ /* 0x000fe2000f8e00ff */
[----:B------:R-:W-:Y:S01]  /*5b10*/  FSETP.GEU.AND P2, PT, |R15|, 1.469367938527859385e-39, PT ;  /* 0x001000000f00780b */ /* 0x000fe20003f4e200 */
[----:B------:R-:W-:Y:S01]  /*5b20*/  IMAD.MOV.U32 R20, RZ, RZ, 0x1 ;  /* 0x00000001ff147424 */ /* 0x000fe200078e00ff */
[----:B------:R-:W-:Y:S01]  /*5b30*/  LOP3.LUT R13, R13, 0x3ff00000, RZ, 0xfc, !PT ;  /* 0x3ff000000d0d7812 */ /* 0x000fe200078efcff */
[----:B------:R-:W-:Y:S01]  /*5b40*/  IMAD.MOV.U32 R28, RZ, RZ, 0x1ca00000 ;  /* 0x1ca00000ff1c7424 */ /* 0x000fe200078e00ff */
[----:B------:R-:W-:Y:S01]  /*5b50*/  LOP3.LUT R29, R15, 0x7ff00000, RZ, 0xc0, !PT ;  /* 0x7ff000000f1d7812 */ /* 0x000fe200078ec0ff */
[----:B------:R-:W-:Y:S01]  /*5b60*/  BSSY.RECONVERGENT B1, `(.L_x_62) ;  /* 0x000004f000017945 */ /* 0x000fe20003800200 */
[----:B------:R-:W-:-:S03]  /*5b70*/  LOP3.LUT R32, R11, 0x7ff00000, RZ, 0xc0, !PT ;  /* 0x7ff000000b207812 */ /* 0x000fc600078ec0ff */
[----:B------:R-:W-:Y:S01]  /*5b80*/  @!P0 DMUL R12, R10, 8.98846567431157953865e+307 ;  /* 0x7fe000000a0c8828 */ /* 0x000fe20000000000 */
[----:B------:R-:W-:Y:S01]  /*5b90*/  ISETP.GE.U32.AND P1, PT, R29, R32, PT ;  /* 0x000000201d00720c */ /* 0x000fe20003f26070 */
[----:B------:R-:W-:Y:S02]  /*5ba0*/  IMAD.MOV.U32 R31, RZ, RZ, R29 ;  /* 0x000000ffff1f7224 */ /* 0x000fe400078e001d */
[----:B------:R-:W-:Y:S02]  /*5bb0*/  @!P2 LOP3.LUT R24, R11, 0x7ff00000, RZ, 0xc0, !PT ;  /* 0x7ff000000b18a812 */ /* 0x000fe400078ec0ff */
[----:B------:R-:W0:Y:S02]  /*5bc0*/  MUFU.RCP64H R21, R13 ;  /* 0x0000000d00157308 */ /* 0x000e240000001800 */
[----:B------:R-:W-:Y:S02]  /*5bd0*/  @!P2 ISETP.GE.U32.AND P3, PT, R29, R24, PT ;  /* 0x000000181d00a20c */ /* 0x000fe40003f66070 */
[----:B------:R-:W-:-:S02]  /*5be0*/  @!P0 LOP3.LUT R32, R13, 0x7ff00000, RZ, 0xc0, !PT ;  /* 0x7ff000000d208812 */ /* 0x000fc400078ec0ff */
[----:B------:R-:W-:-:S04]  /*5bf0*/  @!P2 SEL R25, R28, 0x63400000, !P3 ;  /* 0x634000001c19a807 */ /* 0x000fc80005800000 */
[----:B------:R-:W-:-:S04]  /*5c00*/  @!P2 LOP3.LUT R26, R25, 0x80000000, R15, 0xf8, !PT ;  /* 0x80000000191aa812 */ /* 0x000fc800078ef80f */
[----:B------:R-:W-:Y:S01]  /*5c10*/  @!P2 LOP3.LUT R27, R26, 0x100000, RZ, 0xfc, !PT ;  /* 0x001000001a1ba812 */ /* 0x000fe200078efcff */
[----:B------:R-:W-:Y:S01]  /*5c20*/  @!P2 IMAD.MOV.U32 R26, RZ, RZ, RZ ;  /* 0x000000ffff1aa224 */ /* 0x000fe200078e00ff */
[----:B0-----:R-:W-:-:S08]  /*5c30*/  DFMA R22, R20, -R12, 1 ;  /* 0x3ff000001416742b */ /* 0x001fd0000000080c */
[----:B------:R-:W-:-:S08]  /*5c40*/  DFMA R22, R22, R22, R22 ;  /* 0x000000161616722b */ /* 0x000fd00000000016 */
[----:B------:R-:W-:Y:S01]  /*5c50*/  DFMA R22, R20, R22, R20 ;  /* 0x000000161416722b */ /* 0x000fe20000000014 */
[----:B------:R-:W-:Y:S01]  /*5c60*/  SEL R21, R28, 0x63400000, !P1 ;  /* 0x634000001c157807 */ /* 0x000fe20004800000 */
[----:B------:R-:W-:-:S03]  /*5c70*/  IMAD.MOV.U32 R20, RZ, RZ, R14 ;  /* 0x000000ffff147224 */ /* 0x000fc600078e000e */
[----:B------:R-:W-:-:S03]  /*5c80*/  LOP3.LUT R21, R21, 0x800fffff, R15, 0xf8, !PT ;  /* 0x800fffff15157812 */ /* 0x000fc600078ef80f */
[----:B------:R-:W-:-:S03]  /*5c90*/  DFMA R24, R22, -R12, 1 ;  /* 0x3ff000001618742b */ /* 0x000fc6000000080c */
[----:B------:R-:W-:-:S05]  /*5ca0*/  @!P2 DFMA R20, R20, 2, -R26 ;  /* 0x400000001414a82b */ /* 0x000fca000000081a */
[----:B------:R-:W-:-:S05]  /*5cb0*/  DFMA R24, R22, R24, R22 ;  /* 0x000000181618722b */ /* 0x000fca0000000016 */
[----:B------:R-:W-:-:S03]  /*5cc0*/  @!P2 LOP3.LUT R31, R21, 0x7ff00000, RZ, 0xc0, !PT ;  /* 0x7ff00000151fa812 */ /* 0x000fc600078ec0ff */
[----:B------:R-:W-:Y:S02]  /*5cd0*/  DMUL R22, R24, R20 ;  /* 0x0000001418167228 */ /* 0x000fe40000000000 */
[----:B------:R-:W-:-:S05]  /*5ce0*/  VIADD R33, R31, 0xffffffff ;  /* 0xffffffff1f217836 */ /* 0x000fca0000000000 */
[----:B------:R-:W-:Y:S01]  /*5cf0*/  ISETP.GT.U32.AND P0, PT, R33, 0x7feffffe, PT ;  /* 0x7feffffe2100780c */ /* 0x000fe20003f04070 */
[----:B------:R-:W-:Y:S01]  /*5d00*/  VIADD R33, R32, 0xffffffff ;  /* 0xffffffff20217836 */ /* 0x000fe20000000000 */
[----:B------:R-:W-:-:S04]  /*5d10*/  DFMA R26, R22, -R12, R20 ;  /* 0x8000000c161a722b */ /* 0x000fc80000000014 */
[----:B------:R-:W-:-:S04]  /*5d20*/  ISETP.GT.U32.OR P0, PT, R33, 0x7feffffe, P0 ;  /* 0x7feffffe2100780c */ /* 0x000fc80000704470 */
[----:B------:R-:W-:-:S09]  /*5d30*/  DFMA R26, R24, R26, R22 ;  /* 0x0000001a181a722b */ /* 0x000fd20000000016 */
[----:B------:R-:W-:Y:S05]  /*5d40*/  @P0 BRA `(.L_x_63) ;  /* 0x00000000006c0947 */ /* 0x000fea0003800000 */
[----:B------:R-:W-:-:S04]  /*5d50*/  LOP3.LUT R22, R11, 0x7ff00000, RZ, 0xc0, !PT ;  /* 0x7ff000000b167812 */ /* 0x000fc800078ec0ff */
[CC--:B------:R-:W-:Y:S02]  /*5d60*/  VIADDMNMX R14, R29.reuse, -R22.reuse, 0xb9600000, !PT ;  /* 0xb96000001d0e7446 */ /* 0x0c0fe40007800916 */
[----:B------:R-:W-:Y:S02]  /*5d70*/  ISETP.GE.U32.AND P0, PT, R29, R22, PT ;  /* 0x000000161d00720c */ /* 0x000fe40003f06070 */
[----:B------:R-:W-:Y:S02]  /*5d80*/  VIMNMX R14, PT, PT, R14, 0x46a00000, PT ;  /* 0x46a000000e0e7848 */ /* 0x000fe40003fe0100 */
[----:B------:R-:W-:-:S05]  /*5d90*/  SEL R15, R28, 0x63400000, !P0 ;  /* 0x634000001c0f7807 */ /* 0x000fca0004000000 */
[----:B------:R-:W-:Y:S02]  /*5da0*/  IMAD.IADD R24, R14, 0x1, -R15 ;  /* 0x000000010e187824 */ /* 0x000fe400078e0a0f */
[----:B------:R-:W-:Y:S02]  /*5db0*/  IMAD.MOV.U32 R14, RZ, RZ, RZ ;  /* 0x000000ffff0e7224 */ /* 0x000fe400078e00ff */
[----:B------:R-:W-:-:S06]  /*5dc0*/  VIADD R15, R24, 0x7fe00000 ;  /* 0x7fe00000180f7836 */ /* 0x000fcc0000000000 */
[----:B------:R-:W-:-:S10]  /*5dd0*/  DMUL R22, R26, R14 ;  /* 0x0000000e1a167228 */ /* 0x000fd40000000000 */
[----:B------:R-:W-:-:S13]  /*5de0*/  FSETP.GTU.AND P0, PT, |R23|, 1.469367938527859385e-39, PT ;  /* 0x001000001700780b */ /* 0x000fda0003f0c200 */
[----:B------:R-:W-:Y:S05]  /*5df0*/  @P0 BRA `(.L_x_64) ;  /* 0x0000000000940947 */ /* 0x000fea0003800000 */
[----:B------:R-:W-:Y:S01]  /*5e00*/  DFMA R12, R26, -R12, R20 ;  /* 0x8000000c1a0c722b */ /* 0x000fe20000000014 */
[----:B------:R-:W-:-:S09]  /*5e10*/  IMAD.MOV.U32 R14, RZ, RZ, RZ ;  /* 0x000000ffff0e7224 */ /* 0x000fd200078e00ff */
[C---:B------:R-:W-:Y:S02]  /*5e20*/  FSETP.NEU.AND P0, PT, R13.reuse, RZ, PT ;  /* 0x000000ff0d00720b */ /* 0x040fe40003f0d000 */
[----:B------:R-:W-:-:S04]  /*5e30*/  LOP3.LUT R21, R13, 0x80000000, R11, 0x48, !PT ;  /* 0x800000000d157812 */ /* 0x000fc800078e480b */
[----:B------:R-:W-:-:S07]  /*5e40*/  LOP3.LUT R15, R21, R15, RZ, 0xfc, !PT ;  /* 0x0000000f150f7212 */ /* 0x000fce00078efcff */
[----:B------:R-:W-:Y:S05]  /*5e50*/  @!P0 BRA `(.L_x_64) ;  /* 0x00000000007c8947 */ /* 0x000fea0003800000 */
[----:B------:R-:W-:Y:S01]  /*5e60*/  IMAD.MOV R11, RZ, RZ, -R24 ;  /* 0x000000ffff0b7224 */ /* 0x000fe200078e0a18 */
[----:B------:R-:W-:Y:S01]  /*5e70*/  DMUL.RP R14, R26, R14 ;  /* 0x0000000e1a0e7228 */ /* 0x000fe20000008000 */
[----:B------:R-:W-:-:S06]  /*5e80*/  IMAD.MOV.U32 R10, RZ, RZ, RZ ;  /* 0x000000ffff0a7224 */ /* 0x000fcc00078e00ff */
[----:B------:R-:W-:-:S03]  /*5e90*/  DFMA R10, R22, -R10, R26 ;  /* 0x8000000a160a722b */ /* 0x000fc6000000001a */
[----:B------:R-:W-:-:S03]  /*5ea0*/  LOP3.LUT R21, R15, R21, RZ, 0x3c, !PT ;  /* 0x000000150f157212 */ /* 0x000fc600078e3cff */
[----:B------:R-:W-:-:S04]  /*5eb0*/  IADD3 R10, PT, PT, -R24, -0x43300000, RZ ;  /* 0xbcd00000180a7810 */ /* 0x000fc80007ffe1ff */
[----:B------:R-:W-:-:S04]  /*5ec0*/  FSETP.NEU.AND P0, PT, |R11|, R10, PT ;  /* 0x0000000a0b00720b */ /* 0x000fc80003f0d200 */
[----:B------:R-:W-:Y:S02]  /*5ed0*/  FSEL R22, R14, R22, !P0 ;  /* 0x000000160e167208 */ /* 0x000fe40004000000 */
[----:B------:R-:W-:Y:S01]  /*5ee0*/  FSEL R23, R21, R23, !P0 ;  /* 0x0000001715177208 */ /* 0x000fe20004000000 */
[----:B------:R-:W-:Y:S06]  /*5ef0*/  BRA `(.L_x_64) ;  /* 0x0000000000547947 */ /* 0x000fec0003800000 */
.L_x_63:
[----:B------:R-:W-:-:S14]  /*5f00*/  DSETP.NAN.AND P0, PT, R14, R14, PT ;  /* 0x0000000e0e00722a */ /* 0x000fdc0003f08000 */
[----:B------:R-:W-:Y:S05]  /*5f10*/  @P0 BRA `(.L_x_65) ;  /* 0x0000000000440947 */ /* 0x000fea0003800000 */
[----:B------:R-:W-:-:S14]  /*5f20*/  DSETP.NAN.AND P0, PT, R10, R10, PT ;  /* 0x0000000a0a00722a */ /* 0x000fdc0003f08000 */
[----:B------:R-:W-:Y:S05]  /*5f30*/  @P0 BRA `(.L_x_66) ;  /* 0x0000000000300947 */ /* 0x000fea0003800000 */
[----:B------:R-:W-:Y:S01]  /*5f40*/  ISETP.NE.AND P0, PT, R31, R32, PT ;  /* 0x000000201f00720c */ /* 0x000fe20003f05270 */
[----:B------:R-:W-:Y:S02]  /*5f50*/  IMAD.MOV.U32 R22, RZ, RZ, 0x0 ;  /* 0x00000000ff167424 */ /* 0x000fe400078e00ff */
[----:B------:R-:W-:-:S10]  /*5f60*/  IMAD.MOV.U32 R23, RZ, RZ, -0x80000 ;  /* 0xfff80000ff177424 */ /* 0x000fd400078e00ff */
[----:B------:R-:W-:Y:S05]  /*5f70*/  @!P0 BRA `(.L_x_64) ;  /* 0x0000000000348947 */ /* 0x000fea0003800000 */
[----:B------:R-:W-:Y:S02]  /*5f80*/  ISETP.NE.AND P0, PT, R31, 0x7ff00000, PT ;  /* 0x7ff000001f00780c */ /* 0x000fe40003f05270 */
[----:B------:R-:W-:Y:S02]  /*5f90*/  LOP3.LUT R23, R15, 0x80000000, R11, 0x48, !PT ;  /* 0x800000000f177812 */ /* 0x000fe400078e480b */
[----:B------:R-:W-:-:S13]  /*5fa0*/  ISETP.EQ.OR P0, PT, R32, RZ, !P0 ;  /* 0x000000ff2000720c */ /* 0x000fda0004702670 */
[----:B------:R-:W-:Y:S01]  /*5fb0*/  @P0 LOP3.LUT R10, R23, 0x7ff00000, RZ, 0xfc, !PT ;  /* 0x7ff00000170a0812 */ /* 0x000fe200078efcff */
[----:B------:R-:W-:Y:S02]  /*5fc0*/  @!P0 IMAD.MOV.U32 R22, RZ, RZ, RZ ;  /* 0x000000ffff168224 */ /* 0x000fe400078e00ff */
[----:B------:R-:W-:Y:S02]  /*5fd0*/  @P0 IMAD.MOV.U32 R22, RZ, RZ, RZ ;  /* 0x000000ffff160224 */ /* 0x000fe400078e00ff */
[----:B------:R-:W-:Y:S01]  /*5fe0*/  @P0 IMAD.MOV.U32 R23, RZ, RZ, R10 ;  /* 0x000000ffff170224 */ /* 0x000fe200078e000a */
[----:B------:R-:W-:Y:S06]  /*5ff0*/  BRA `(.L_x_64) ;  /* 0x0000000000147947 */ /* 0x000fec0003800000 */
.L_x_66:
[----:B------:R-:W-:Y:S02]  /*6000*/  LOP3.LUT R23, R11, 0x80000, RZ, 0xfc, !PT ;  /* 0x000800000b177812 */ /* 0x000fe400078efcff */
[----:B------:R-:W-:Y:S01]  /*6010*/  MOV R22, R10 ;  /* 0x0000000a00167202 */ /* 0x000fe20000000f00 */
[----:B------:R-:W-:Y:S06]  /*6020*/  BRA `(.L_x_64) ;  /* 0x0000000000087947 */ /* 0x000fec0003800000 */
.L_x_65:
[----:B------:R-:W-:Y:S01]  /*6030*/  LOP3.LUT R23, R15, 0x80000, RZ, 0xfc, !PT ;  /* 0x000800000f177812 */ /* 0x000fe200078efcff */
[----:B------:R-:W-:-:S07]  /*6040*/  IMAD.MOV.U32 R22, RZ, RZ, R14 ;  /* 0x000000ffff167224 */ /* 0x000fce00078e000e */
.L_x_64:
[----:B------:R-:W-:Y:S05]  /*6050*/  BSYNC.RECONVERGENT B1 ;  /* 0x0000000000017941 */ /* 0x000fea0003800200 */
.L_x_62:
[----:B------:R-:W-:-:S04]  /*6060*/  IMAD.MOV.U32 R31, RZ, RZ, 0x0 ;  /* 0x00000000ff1f7424 */ /* 0x000fc800078e00ff */
[----:B------:R-:W-:Y:S05]  /*6070*/  RET.REL.NODEC R30 `(_Z19dewarpFisheyeKernelP6uchar4iiffffffffiyPf) ;  /* 0xffffff9c1ee07950 */ /* 0x000fea0003c3ffff */
        .weak           $__internal_1_$__cuda_sm3x_div_rn_noftz_f32_slowpath
        .type           $__internal_1_$__cuda_sm3x_div_rn_noftz_f32_slowpath,@function
        .size           $__internal_1_$__cuda_sm3x_div_rn_noftz_f32_slowpath,(.L_x_88 - $__internal_1_$__cuda_sm3x_div_rn_noftz_f32_slowpath)
$__internal_1_$__cuda_sm3x_div_rn_noftz_f32_slowpath:
[--C-:B------:R-:W-:Y:S01]  /*6080*/  SHF.R.U32.HI R15, RZ, 0x17, R11.reuse ;  /* 0x00000017ff0f7819 */ /* 0x100fe2000001160b */
[----:B------:R-:W-:Y:S01]  /*6090*/  BSSY.RECONVERGENT B1, `(.L_x_67) ;  /* 0x0000063000017945 */ /* 0x000fe20003800200 */
[----:B------:R-:W-:Y:S01]  /*60a0*/  SHF.R.U32.HI R13, RZ, 0x17, R10 ;  /* 0x00000017ff0d7819 */ /* 0x000fe2000001160a */
[----:B------:R-:W-:Y:S01]  /*60b0*/  IMAD.MOV.U32 R21, RZ, RZ, R11 ;  /* 0x000000ffff157224 */ /* 0x000fe200078e000b */
[----:B------:R-:W-:Y:S02]  /*60c0*/  LOP3.LUT R15, R15, 0xff, RZ, 0xc0, !PT ;  /* 0x000000ff0f0f7812 */ /* 0x000fe400078ec0ff */
[----:B------:R-:W-:-:S03]  /*60d0*/  LOP3.LUT R24, R13, 0xff, RZ, 0xc0, !PT ;  /* 0x000000ff0d187812 */ /* 0x000fc600078ec0ff */
[----:B------:R-:W-:Y:S02]  /*60e0*/  VIADD R22, R15, 0xffffffff ;  /* 0xffffffff0f167836 */ /* 0x000fe40000000000 */
[----:B------:R-:W-:-:S03]  /*60f0*/  VIADD R20, R24, 0xffffffff ;  /* 0xffffffff18147836 */ /* 0x000fc60000000000 */
[----:B------:R-:W-:-:S04]  /*6100*/  ISETP.GT.U32.AND P0, PT, R22, 0xfd, PT ;  /* 0x000000fd1600780c */ /* 0x000fc80003f04070 */
[----:B------:R-:W-:-:S13]  /*6110*/  ISETP.GT.U32.OR P0, PT, R20, 0xfd, P0 ;  /* 0x000000fd1400780c */ /* 0x000fda0000704470 */
[----:B------:R-:W-:Y:S01]  /*6120*/  @!P0 IMAD.MOV.U32 R13, RZ, RZ, RZ ;  /* 0x000000ffff0d8224 */ /* 0x000fe200078e00ff */
[----:B------:R-:W-:Y:S06]  /*6130*/  @!P0 BRA `(.L_x_68) ;  /* 0x00000000005c8947 */ /* 0x000fec0003800000 */
[----:B------:R-:W-:Y:S02]  /*6140*/  FSETP.GTU.FTZ.AND P0, PT, |R10|, +INF , PT ;  /* 0x7f8000000a00780b */ /* 0x000fe40003f1c200 */
[----:B------:R-:W-:-:S04]  /*6150*/  FSETP.GTU.FTZ.AND P1, PT, |R11|, +INF , PT ;  /* 0x7f8000000b00780b */ /* 0x000fc80003f3c200 */
[----:B------:R-:W-:-:S13]  /*6160*/  PLOP3.LUT P0, PT, P0, P1, PT, 0xf8, 0x8f ;  /* 0x00000000008f781c */ /* 0x000fda0000703f70 */
[----:B------:R-:W-:Y:S05]  /*6170*/  @P0 BRA `(.L_x_69) ;  /* 0x00000004004c0947 */ /* 0x000fea0003800000 */
[----:B------:R-:W-:-:S13]  /*6180*/  LOP3.LUT P0, RZ, R21, 0x7fffffff, R10, 0xc8, !PT ;  /* 0x7fffffff15ff7812 */ /* 0x000fda000780c80a */
[----:B------:R-:W-:Y:S05]  /*6190*/  @!P0 BRA `(.L_x_70) ;  /* 0x00000004003c8947 */ /* 0x000fea0003800000 */
[C---:B------:R-:W-:Y:S02]  /*61a0*/  FSETP.NEU.FTZ.AND P0, PT, |R10|.reuse, +INF , PT ;  /* 0x7f8000000a00780b */ /* 0x040fe40003f1d200 */
[----:B------:R-:W-:Y:S02]  /*61b0*/  FSETP.NEU.FTZ.AND P3, PT, |R11|, +INF , PT ;  /* 0x7f8000000b00780b */ /* 0x000fe40003f7d200 */
[----:B------:R-:W-:-:S11]  /*61c0*/  FSETP.NEU.FTZ.AND P1, PT, |R10|, +INF , PT ;  /* 0x7f8000000a00780b */ /* 0x000fd60003f3d200 */
[----:B------:R-:W-:Y:S05]  /*61d0*/  @!P3 BRA !P0, `(.L_x_70) ;  /* 0x00000004002cb947 */ /* 0x000fea0004000000 */
[----:B------:R-:W-:-:S04]  /*61e0*/  LOP3.LUT P0, RZ, R10, 0x7fffffff, RZ, 0xc0, !PT ;  /* 0x7fffffff0aff7812 */ /* 0x000fc8000780c0ff */
[----:B------:R-:W-:-:S13]  /*61f0*/  PLOP3.LUT P0, PT, P3, P0, PT, 0x2f, 0xf2 ;  /* 0x0000000000f2781c */ /* 0x000fda0001f00577 */
[----:B------:R-:W-:Y:S05]  /*6200*/  @P0 BRA `(.L_x_71) ;  /* 0x0000000400180947 */ /* 0x000fea0003800000 */
[----:B------:R-:W-:-:S04]  /*6210*/  LOP3.LUT P0, RZ, R21, 0x7fffffff, RZ, 0xc0, !PT ;  /* 0x7fffffff15ff7812 */ /* 0x000fc8000780c0ff */
[----:B------:R-:W-:-:S13]  /*6220*/  PLOP3.LUT P0, PT, P1, P0, PT, 0x2f, 0xf2 ;  /* 0x0000000000f2781c */ /* 0x000fda0000f00577 */
[----:B------:R-:W-:Y:S05]  /*6230*/  @P0 BRA `(.L_x_72) ;  /* 0x0000000400000947 */ /* 0x000fea0003800000 */
[----:B------:R-:W-:Y:S02]  /*6240*/  ISETP.GE.AND P0, PT, R20, RZ, PT ;  /* 0x000000ff1400720c */ /* 0x000fe40003f06270 */
[----:B------:R-:W-:-:S11]  /*6250*/  ISETP.GE.AND P1, PT, R22, RZ, PT ;  /* 0x000000ff1600720c */ /* 0x000fd60003f26270 */
[----:B------:R-:W-:Y:S02]  /*6260*/  @P0 IMAD.MOV.U32 R13, RZ, RZ, RZ ;  /* 0x000000ffff0d0224 */ /* 0x000fe400078e00ff */
[----:B------:R-:W-:Y:S01]  /*6270*/  @!P0 FFMA R10, R10, 1.84467440737095516160e+19, RZ ;  /* 0x5f8000000a0a8823 */ /* 0x000fe200000000ff */
[----:B------:R-:W-:Y:S02]  /*6280*/  @!P0 IMAD.MOV.U32 R13, RZ, RZ, -0x40 ;  /* 0xffffffc0ff0d8424 */ /* 0x000fe400078e00ff */
[----:B------:R-:W-:Y:S02]  /*6290*/  @!P1 FFMA R21, R11, 1.84467440737095516160e+19, RZ ;  /* 0x5f8000000b159823 */ /* 0x000fe400000000ff */
[----:B------:R-:W-:-:S07]  /*62a0*/  @!P1 VIADD R13, R13, 0x40 ;  /* 0x000000400d0d9836 */ /* 0x000fce0000000000 */
.L_x_68:
[----:B------:R-:W-:Y:S01]  /*62b0*/  LEA R20, R15, 0xc0800000, 0x17 ;  /* 0xc08000000f147811 */ /* 0x000fe200078eb8ff */
[----:B------:R-:W-:Y:S04]  /*62c0*/  BSSY.RECONVERGENT B2, `(.L_x_73) ;  /* 0x0000036000027945 */ /* 0x000fe80003800200 */
[----:B------:R-:W-:Y:S02]  /*62d0*/  IMAD.IADD R21, R21, 0x1, -R20 ;  /* 0x0000000115157824 */ /* 0x000fe400078e0a14 */
[----:B------:R-:W-:Y:S02]  /*62e0*/  VIADD R20, R24, 0xffffff81 ;  /* 0xffffff8118147836 */ /* 0x000fe40000000000 */
[----:B------:R-:W0:Y:S01]  /*62f0*/  MUFU.RCP R22, R21 ;  /* 0x0000001500167308 */ /* 0x000e220000001000 */
[----:B------:R-:W-:Y:S01]  /*6300*/  FADD.FTZ R23, -R21, -RZ ;  /* 0x800000ff15177221 */ /* 0x000fe20000010100 */
[C---:B------:R-:W-:Y:S01]  /*6310*/  IMAD R10, R20.reuse, -0x800000, R10 ;  /* 0xff800000140a7824 */ /* 0x040fe200078e020a */
[----:B------:R-:W-:-:S05]  /*6320*/  IADD3 R20, PT, PT, R20, 0x7f, -R15 ;  /* 0x0000007f14147810 */ /* 0x000fca0007ffe80f */
[----:B------:R-:W-:Y:S02]  /*6330*/  IMAD.IADD R20, R20, 0x1, R13 ;  /* 0x0000000114147824 */ /* 0x000fe400078e020d */
[----:B0-----:R-:W-:-:S04]  /*6340*/  FFMA R25, R22, R23, 1 ;  /* 0x3f80000016197423 */ /* 0x001fc80000000017 */
[----:B------:R-:W-:-:S04]  /*6350*/  FFMA R27, R22, R25, R22 ;  /* 0x00000019161b7223 */ /* 0x000fc80000000016 */
[----:B------:R-:W-:-:S04]  /*6360*/  FFMA R22, R10, R27, RZ ;  /* 0x0000001b0a167223 */ /* 0x000fc800000000ff */
[----:B------:R-:W-:-:S04]  /*6370*/  FFMA R25, R23, R22, R10 ;  /* 0x0000001617197223 */ /* 0x000fc8000000000a */
[----:B------:R-:W-:-:S04]  /*6380*/  FFMA R22, R27, R25, R22 ;  /* 0x000000191b167223 */ /* 0x000fc80000000016 */
[----:B------:R-:W-:-:S04]  /*6390*/  FFMA R23, R23, R22, R10 ;  /* 0x0000001617177223 */ /* 0x000fc8000000000a */
[----:B------:R-:W-:-:S05]  /*63a0*/  FFMA R10, R27, R23, R22 ;  /* 0x000000171b0a7223 */ /* 0x000fca0000000016 */
[----:B------:R-:W-:-:S04]  /*63b0*/  SHF.R.U32.HI R15, RZ, 0x17, R10 ;  /* 0x00000017ff0f7819 */ /* 0x000fc8000001160a */
[----:B------:R-:W-:-:S05]  /*63c0*/  LOP3.LUT R15, R15, 0xff, RZ, 0xc0, !PT ;  /* 0x000000ff0f0f7812 */ /* 0x000fca00078ec0ff */
[----:B------:R-:W-:-:S04]  /*63d0*/  IMAD.IADD R21, R15, 0x1, R20 ;  /* 0x000000010f157824 */ /* 0x000fc800078e0214 */
[----:B------:R-:W-:-:S05]  /*63e0*/  VIADD R13, R21, 0xffffffff ;  /* 0xffffffff150d7836 */ /* 0x000fca0000000000 */
[----:B------:R-:W-:-:S13]  /*63f0*/  ISETP.GE.U32.AND P0, PT, R13, 0xfe, PT ;  /* 0x000000fe0d00780c */ /* 0x000fda0003f06070 */
[----:B------:R-:W-:Y:S05]  /*6400*/  @!P0 BRA `(.L_x_74) ;  /* 0x0000000000808947 */ /* 0x000fea0003800000 */
[----:B------:R-:W-:-:S13]  /*6410*/  ISETP.GT.AND P0, PT, R21, 0xfe, PT ;  /* 0x000000fe1500780c */ /* 0x000fda0003f04270 */
[----:B------:R-:W-:Y:S05]  /*6420*/  @P0 BRA `(.L_x_75) ;  /* 0x00000000006c0947 */ /* 0x000fea0003800000 */
[----:B------:R-:W-:-:S13]  /*6430*/  ISETP.GE.AND P0, PT, R21, 0x1, PT ;  /* 0x000000011500780c */ /* 0x000fda0003f06270 */
[----:B------:R-:W-:Y:S05]  /*6440*/  @P0 BRA `(.L_x_76) ;  /* 0x0000000000740947 */ /* 0x000fea0003800000 */
[----:B------:R-:W-:Y:S02]  /*6450*/  ISETP.GE.AND P0, PT, R21, -0x18, PT ;  /* 0xffffffe81500780c */ /* 0x000fe40003f06270 */
[----:B------:R-:W-:-:S11]  /*6460*/  LOP3.LUT R10, R10, 0x80000000, RZ, 0xc0, !PT ;  /* 0x800000000a0a7812 */ /* 0x000fd600078ec0ff */
[----:B------:R-:W-:Y:S05]  /*6470*/  @!P0 BRA `(.L_x_76) ;  /* 0x0000000000688947 */ /* 0x000fea0003800000 */
[CCC-:B------:R-:W-:Y:S01]  /*6480*/  FFMA.RZ R13, R27.reuse, R23.reuse, R22.reuse ;  /* 0x000000171b0d7223 */ /* 0x1c0fe2000000c016 */
[-CC-:B------:R-:W-:Y:S01]  /*6490*/  FFMA.RM R20, R27, R23.reuse, R22.reuse ;  /* 0x000000171b147223 */ /* 0x180fe20000004016 */
[C---:B------:R-:W-:Y:S02]  /*64a0*/  ISETP.NE.AND P3, PT, R21.reuse, RZ, PT ;  /* 0x000000ff1500720c */ /* 0x040fe40003f65270 */
[----:B------:R-:W-:Y:S02]  /*64b0*/  ISETP.NE.AND P1, PT, R21, RZ, PT ;  /* 0x000000ff1500720c */ /* 0x000fe40003f25270 */
[----:B------:R-:W-:Y:S01]  /*64c0*/  LOP3.LUT R15, R13, 0x7fffff, RZ, 0xc0, !PT ;  /* 0x007fffff0d0f7812 */ /* 0x000fe200078ec0ff */
[----:B------:R-:W-:Y:S01]  /*64d0*/  FFMA.RP R13, R27, R23, R22 ;  /* 0x000000171b0d7223 */ /* 0x000fe20000008016 */
[----:B------:R-:W-:Y:S02]  /*64e0*/  VIADD R22, R21, 0x20 ;  /* 0x0000002015167836 */ /* 0x000fe40000000000 */
[----:B------:R-:W-:Y:S01]  /*64f0*/  LOP3.LUT R15, R15, 0x800000, RZ, 0xfc, !PT ;  /* 0x008000000f0f7812 */ /* 0x000fe200078efcff */
[----:B------:R-:W-:Y:S01]  /*6500*/  IMAD.MOV R21, RZ, RZ, -R21 ;  /* 0x000000ffff157224 */ /* 0x000fe200078e0a15 */
[----:B------:R-:W-:-:S02]  /*6510*/  FSETP.NEU.FTZ.AND P0, PT, R13, R20, PT ;  /* 0x000000140d00720b */ /* 0x000fc40003f1d000 */
[----:B------:R-:W-:Y:S02]  /*6520*/  SHF.L.U32 R22, R15, R22, RZ ;  /* 0x000000160f167219 */ /* 0x000fe400000006ff */
[----:B------:R-:W-:Y:S02]  /*6530*/  SEL R20, R21, RZ, P3 ;  /* 0x000000ff15147207 */ /* 0x000fe40001800000 */
[----:B------:R-:W-:Y:S02]  /*6540*/  ISETP.NE.AND P1, PT, R22, RZ, P1 ;  /* 0x000000ff1600720c */ /* 0x000fe40000f25270 */
[----:B------:R-:W-:Y:S02]  /*6550*/  SHF.R.U32.HI R20, RZ, R20, R15 ;  /* 0x00000014ff147219 */ /* 0x000fe4000001160f */
[----:B------:R-:W-:Y:S02]  /*6560*/  PLOP3.LUT P0, PT, P0, P1, PT, 0xf8, 0x8f ;  /* 0x00000000008f781c */ /* 0x000fe40000703f70 */
[----:B------:R-:W-:-:S02]  /*6570*/  SHF.R.U32.HI R22, RZ, 0x1, R20 ;  /* 0x00000001ff167819 */ /* 0x000fc40000011614 */
[----:B------:R-:W-:-:S04]  /*6580*/  SEL R13, RZ, 0x1, !P0 ;  /* 0x00000001ff0d7807 */ /* 0x000fc80004000000 */
[----:B------:R-:W-:-:S04]  /*6590*/  LOP3.LUT R13, R13, 0x1, R22, 0xf8, !PT ;  /* 0x000000010d0d7812 */ /* 0x000fc800078ef816 */
[----:B------:R-:W-:-:S05]  /*65a0*/  LOP3.LUT R13, R13, R20, RZ, 0xc0, !PT ;  /* 0x000000140d0d7212 */ /* 0x000fca00078ec0ff */
[----:B------:R-:W-:-:S05]  /*65b0*/  IMAD.IADD R13, R22, 0x1, R13 ;  /* 0x00000001160d7824 */ /* 0x000fca00078e020d */
[----:B------:R-:W-:Y:S01]  /*65c0*/  LOP3.LUT R10, R13, R10, RZ, 0xfc, !PT ;  /* 0x0000000a0d0a7212 */ /* 0x000fe200078efcff */
[----:B------:R-:W-:Y:S06]  /*65d0*/  BRA `(.L_x_76) ;  /* 0x0000000000107947 */ /* 0x000fec0003800000 */
.L_x_75:
[----:B------:R-:W-:-:S04]  /*65e0*/  LOP3.LUT R10, R10, 0x80000000, RZ, 0xc0, !PT ;  /* 0x800000000a0a7812 */ /* 0x000fc800078ec0ff */
[----:B------:R-:W-:Y:S01]  /*65f0*/  LOP3.LUT R10, R10, 0x7f800000, RZ, 0xfc, !PT ;  /* 0x7f8000000a0a7812 */ /* 0x000fe200078efcff */
[----:B------:R-:W-:Y:S06]  /*6600*/  BRA `(.L_x_76) ;  /* 0x0000000000047947 */ /* 0x000fec0003800000 */
.L_x_74:
[----:B------:R-:W-:-:S07]  /*6610*/  IMAD R10, R20, 0x800000, R10 ;  /* 0x00800000140a7824 */ /* 0x000fce00078e020a */
.L_x_76:
[----:B------:R-:W-:Y:S05]  /*6620*/  BSYNC.RECONVERGENT B2 ;  /* 0x0000000000027941 */ /* 0x000fea0003800200 */
.L_x_73:
[----:B------:R-:W-:Y:S05]  /*6630*/  BRA `(.L_x_77) ;  /* 0x0000000000207947 */ /* 0x000fea0003800000 */
.L_x_72:
[----:B------:R-:W-:-:S04]  /*6640*/  LOP3.LUT R10, R21, 0x80000000, R10, 0x48, !PT ;  /* 0x80000000150a7812 */ /* 0x000fc800078e480a */
[----:B------:R-:W-:Y:S01]  /*6650*/  LOP3.LUT R10, R10, 0x7f800000, RZ, 0xfc, !PT ;  /* 0x7f8000000a0a7812 */ /* 0x000fe200078efcff */
[----:B------:R-:W-:Y:S06]  /*6660*/  BRA `(.L_x_77) ;  /* 0x0000000000147947 */ /* 0x000fec0003800000 */
.L_x_71:
[----:B------:R-:W-:Y:S01]  /*6670*/  LOP3.LUT R10, R21, 0x80000000, R10, 0x48, !PT ;  /* 0x80000000150a7812 */ /* 0x000fe200078e480a */
[----:B------:R-:W-:Y:S06]  /*6680*/  BRA `(.L_x_77) ;  /* 0x00000000000c7947 */ /* 0x000fec0003800000 */
.L_x_70:
[----:B------:R-:W0:Y:S01]  /*6690*/  MUFU.RSQ R10, -QNAN ;  /* 0xffc00000000a7908 */ /* 0x000e220000001400 */
[----:B------:R-:W-:Y:S05]  /*66a0*/  BRA `(.L_x_77) ;  /* 0x0000000000047947 */ /* 0x000fea0003800000 */
.L_x_69:
[----:B------:R-:W-:-:S07]  /*66b0*/  FADD.FTZ R10, R10, R11 ;  /* 0x0000000b0a0a7221 */ /* 0x000fce0000010000 */
.L_x_77:
[----:B------:R-:W-:Y:S05]  /*66c0*/  BSYNC.RECONVERGENT B1 ;  /* 0x0000000000017941 */ /* 0x000fea0003800200 */
.L_x_67:
[----:B------:R-:W-:-:S04]  /*66d0*/  IMAD.MOV.U32 R15, RZ, RZ, 0x0 ;  /* 0x00000000ff0f7424 */ /* 0x000fc800078e00ff */
[----:B0-----:R-:W-:Y:S05]  /*66e0*/  RET.REL.NODEC R14 `(_Z19dewarpFisheyeKernelP6uchar4iiffffffffiyPf) ;  /* 0xffffff980e447950 */ /* 0x001fea0003c3ffff */
.L_x_78:
[----:B------:R-:W-:-:S00]  /*66f0*/  BRA `(.L_x_78) ;  /* 0xfffffffc00fc7947 */ /* 0x000fc0000383ffff */
[----:B------:R-:W-:-:S00]  /*6700*/  NOP ;  /* 0x0000000000007918 */ /* 0x000fc00000000000 */
[----:B------:R-:W-:-:S00]  /*6710*/  NOP ;  /* 0x0000000000007918 */ /* 0x000fc00000000000 */
[----:B------:R-:W-:-:S00]  /*6720*/  NOP ;  /* 0x0000000000007918 */ /* 0x000fc00000000000 */
[----:B------:R-:W-:-:S00]  /*6730*/  NOP ;  /* 0x0000000000007918 */ /* 0x000fc00000000000 */
[----:B------:R-:W-:-:S00]  /*6740*/  NOP ;  /* 0x0000000000007918 */ /* 0x000fc00000000000 */
[----:B------:R-:W-:-:S00]  /*6750*/  NOP ;  /* 0x0000000000007918 */ /* 0x000fc00000000000 */
[----:B------:R-:W-:-:S00]  /*6760*/  NOP ;  /* 0x0000000000007918 */ /* 0x000fc00000000000 */
[----:B------:R-:W-:-:S00]  /*6770*/  NOP ;  /* 0x0000000000007918 */ /* 0x000fc00000000000 */
.L_x_88:


//--------------------- .nv.global.init           --------------------------
	.section	.nv.global.init,"aw",@progbits
	.align	4
.nv.global.init:
	.type		__cudart_i2opi_f,@object
	.size		__cudart_i2opi_f,($str - __cudart_i2opi_f)
__cudart_i2opi_f:
        /*0000*/ 	.byte	0x41, 0x90, 0x43, 0x3c, 0x99, 0x95, 0x62, 0xdb, 0xc0, 0xdd, 0x34, 0xf5, 0xd1, 0x57, 0x27, 0xfc
        /*0010*/ 	.byte	0x29, 0x15, 0x44, 0x4e, 0x6e, 0x83, 0xf9, 0xa2
	.type		$str,@object
	.size		$str,($str$2 - $str)
$str:
        /*0018*/ 	.byte	0x54, 0x65, 0x78, 0x74, 0x75, 0x72, 0x65, 0x20, 0x63, 0x6f, 0x6f, 0x72, 0x64, 0x73, 0x20, 0x61
        /*0028*/ 	.byte	0x74, 0x20, 0x28, 0x25, 0x64, 0x2c, 0x20, 0x25, 0x64, 0x29, 0x3a, 0x20, 0x75, 0x5f, 0x66, 0x69
        /*0038*/ 	.byte	0x73, 0x68, 0x3d, 0x25, 0x66, 0x2c, 0x20, 0x76, 0x5f, 0x66, 0x69, 0x73, 0x68, 0x3d, 0x25, 0x66
        /*0048*/ 	.byte	0x0a, 0x00
	.type		$str$2,@object
	.size		$str$2,($str$1 - $str$2)
$str$2:
        /*004a*/ 	.byte	0x4f, 0x75, 0x74, 0x2d, 0x6f, 0x66, 0x2d, 0x62, 0x6f, 0x75, 0x6e, 0x64, 0x73, 0x20, 0x61, 0x74
        /*005a*/ 	.byte	0x20, 0x28, 0x77, 0x69, 0x64, 0x74, 0x68, 0x2f, 0x34, 0x2c, 0x20, 0x68, 0x65, 0x69, 0x67, 0x68
        /*006a*/ 	.byte	0x74, 0x2f, 0x34, 0x29, 0x3a, 0x20, 0x75, 0x5f, 0x66, 0x69, 0x73, 0x68, 0x3d, 0x25, 0x66, 0x2c
        /*007a*/ 	.byte	0x20, 0x76, 0x5f, 0x66, 0x69, 0x73, 0x68, 0x3d, 0x25, 0x66, 0x0a, 0x00
	.type		$str$1,@object
	.size		$str$1,(.L_1 - $str$1)
$str$1:
        /*0086*/ 	.byte	0x74, 0x65, 0x78, 0x32, 0x44, 0x20, 0x63, 0x61, 0x6c, 0x6c, 0x65, 0x64, 0x20, 0x61, 0x74, 0x20
        /*0096*/ 	.byte	0x28, 0x77, 0x69, 0x64, 0x74, 0x68, 0x2f, 0x34, 0x2c, 0x20, 0x68, 0x65, 0x69, 0x67, 0x68, 0x74
        /*00a6*/ 	.byte	0x2f, 0x34, 0x29, 0x3a, 0x20, 0x75, 0x5f, 0x66, 0x69, 0x73, 0x68, 0x3d, 0x25, 0x66, 0x2c, 0x20
        /*00b6*/ 	.byte	0x76, 0x5f, 0x66, 0x69, 0x73, 0x68, 0x3d, 0x25, 0x66, 0x2c, 0x20, 0x70, 0x69, 0x78, 0x65, 0x6c
        /*00c6*/ 	.byte	0x3d, 0x28, 0x25, 0x64, 0x2c, 0x20, 0x25, 0x64, 0x2c, 0x20, 0x25, 0x64, 0x2c, 0x20, 0x25, 0x64
        /*00d6*/ 	.byte	0x29, 0x0a, 0x00
.L_1:


//--------------------- .nv.shared.reserved.0     --------------------------
	.section	.nv.shared.reserved.0,"aw",@nobits
	.weak		__nv_reservedSMEM_offset_0_alias
	.size		__nv_reservedSMEM_offset_0_alias, 0, 64
	.other		__nv_reservedSMEM_offset_0_alias,@"STO_CUDA_RESERVED_SHARED STV_DEFAULT"
__nv_reservedSMEM_offset_0_alias:
	.zero		0
	.zero		64


//--------------------- .nv.constant0._Z19dewarpFisheyeKernelP6uchar4iiffffffffiyPf --------------------------
	.section	.nv.constant0._Z19dewarpFisheyeKernelP6uchar4iiffffffffiyPf,"a",@progbits
	.sectionflags	@""
	.align	4
.nv.constant0._Z19dewarpFisheyeKernelP6uchar4iiffffffffiyPf:
	.zero		968


//--------------------- SYMBOLS --------------------------

	.type		.nv.reservedSmem.offset0,@object
	.size		.nv.reservedSmem.offset0,0x4
	.type		vprintf,@function
